def matmul_kernel(
    a_ptr,
    b_ptr,
    c_ptr,
    M,
    N,
    K,
    stride_am,
    stride_ak,
    stride_bk,
    stride_bn,
    stride_cm,
    stride_cn,
    BLOCK_M: tl.constexpr,
    BLOCK_N: tl.constexpr,
    BLOCK_K: tl.constexpr,
    GROUP_M: tl.constexpr,
):
    pid = tl.program_id(axis=0)
    num_pid_m = tl.cdiv(M, BLOCK_M)
    num_pid_n = tl.cdiv(N, BLOCK_N)
    num_pid_in_group = GROUP_M * num_pid_n
    group_id = pid // num_pid_in_group
    first_pid_m = group_id * GROUP_M
    group_size_m = min(num_pid_m - first_pid_m, GROUP_M)
    pid_m = first_pid_m + ((pid % num_pid_in_group) % group_size_m)
    pid_n = (pid % num_pid_in_group) // group_size_m

    offs_am = (pid_m * BLOCK_M + tl.arange(0, BLOCK_M)) % M
    offs_bn = (pid_n * BLOCK_N + tl.arange(0, BLOCK_N)) % N
    offs_k = tl.arange(0, BLOCK_K)
    a_ptrs = a_ptr + offs_am[:, None] * stride_am + offs_k[None, :] * stride_ak
    b_ptrs = b_ptr + offs_k[:, None] * stride_bk + offs_bn[None, :] * stride_bn

    acc = tl.zeros((BLOCK_M, BLOCK_N), dtype=tl.float32)
    for kk in range(0, tl.cdiv(K, BLOCK_K)):
        a = tl.load(a_ptrs, mask=offs_k[None, :] < K - kk * BLOCK_K, other=0.0)
        b = tl.load(b_ptrs, mask=offs_k[:, None] < K - kk * BLOCK_K, other=0.0)
        acc = tl.dot(a, b, acc)
        a_ptrs += BLOCK_K * stride_ak
        b_ptrs += BLOCK_K * stride_bk

    c = acc.to(c_ptr.dtype.element_ty)
    offs_cm = pid_m * BLOCK_M + tl.arange(0, BLOCK_M)
    offs_cn = pid_n * BLOCK_N + tl.arange(0, BLOCK_N)
    c_ptrs = c_ptr + offs_cm[:, None] * stride_cm + offs_cn[None, :] * stride_cn
    mask = (offs_cm[:, None] < M) & (offs_cn[None, :] < N)
    tl.store(c_ptrs, c, mask=mask)

# config = {"BLOCK_K": 64, "BLOCK_M": 512, "BLOCK_N": 32, "GROUP_M": 8, "arch": "sm_90", "dtype": "fp8e4m3", "num_ctas": 1, "num_stages": 2, "num_warps": 8}
# arch = sm_90


// ===== COMPILED SASS (sm_90a) =====

	.target	sm_90a

	.elftype	@"ET_EXEC"


//--------------------- .note.nv.tkinfo           --------------------------
	.section	.note.nv.tkinfo,"",@"SHT_NOTE"
	.sectionflags	@"SHF_NOTE_NV_TKINFO"
	.tkinfo
        /*0018*/ 	.word	0x00000002
        /*0030*/ 	.string	""
        /*0030*/ 	.string	"ptxas"
        /*0030*/ 	.string	"Cuda compilation tools, release 13.0, V13.0.88"
        /*0030*/ 	.string	"Build cuda_13.0.r13.0/compiler.36424714_0"
        /*0030*/ 	.string	"-v  -suppress-debug-info  -lineinfo  -arch sm_90a "



//--------------------- .note.nv.cuinfo           --------------------------
	.section	.note.nv.cuinfo,"",@"SHT_NOTE"
	.sectionflags	@"SHF_NOTE_NV_CUINFO"
        /*0018*/ 	.short	0x0002
        /*001a*/ 	.short	0x005a
        /*001c*/ 	.short	0x0082
	.zero		2


//--------------------- .nv.info                  --------------------------
	.section	.nv.info,"",@"SHT_CUDA_INFO"
	.align	4


	//----- nvinfo : EIATTR_REGCOUNT
	.align		4
        /*0000*/ 	.byte	0x04, 0x2f
        /*0002*/ 	.short	(.L_1 - .L_0)
	.align		4
.L_0:
        /*0004*/ 	.word	index@(matmul_kernel)
        /*0008*/ 	.word	0x000000ff


	//----- nvinfo : EIATTR_FRAME_SIZE
	.align		4
.L_1:
        /*000c*/ 	.byte	0x04, 0x11
        /*000e*/ 	.short	(.L_3 - .L_2)
	.align		4
.L_2:
        /*0010*/ 	.word	index@(matmul_kernel)
        /*0014*/ 	.word	0x00000388


	//----- nvinfo : EIATTR_MIN_STACK_SIZE
	.align		4
.L_3:
        /*0018*/ 	.byte	0x04, 0x12
        /*001a*/ 	.short	(.L_5 - .L_4)
	.align		4
.L_4:
        /*001c*/ 	.word	index@(matmul_kernel)
        /*0020*/ 	.word	0x00000388
.L_5:


//--------------------- .nv.compat                --------------------------
	.section	.nv.compat,"",@"SHT_CUDA_COMPAT_INFO"
	.align	4
        /*0000*/ 	.byte	0x02, 0x09, 0x01, 0x00, 0x02, 0x02, 0x04, 0x00, 0x02, 0x05, 0x05, 0x00, 0x03, 0x07, 0x01, 0x01
        /*0010*/ 	.byte	0x02, 0x03, 0x00, 0x00, 0x02, 0x06, 0x01, 0x00, 0x04, 0x0b, 0x08, 0x00, 0x00, 0x00, 0x00, 0x00
        /*0020*/ 	.byte	0x00, 0x00, 0x00, 0x00


//--------------------- .nv.info.matmul_kernel    --------------------------
	.section	.nv.info.matmul_kernel,"",@"SHT_CUDA_INFO"
	.sectionflags	@""
	.align	4


	//----- nvinfo : EIATTR_CUDA_API_VERSION
	.align		4
        /*0000*/ 	.byte	0x04, 0x37
        /*0002*/ 	.short	(.L_7 - .L_6)
.L_6:
        /*0004*/ 	.word	0x00000082


	//----- nvinfo : EIATTR_KPARAM_INFO
	.align		4
.L_7:
        /*0008*/ 	.byte	0x04, 0x17
        /*000a*/ 	.short	(.L_9 - .L_8)
.L_8:
        /*000c*/ 	.word	0x00000000
        /*0010*/ 	.short	0x000d
        /*0012*/ 	.short	0x0048
        /*0014*/ 	.byte	0x00, 0xf4, 0x21, 0x00


	//----- nvinfo : EIATTR_KPARAM_INFO
	.align		4
.L_9:
        /*0018*/ 	.byte	0x04, 0x17
        /*001a*/ 	.short	(.L_11 - .L_10)
.L_10:
        /*001c*/ 	.word	0x00000000
        /*0020*/ 	.short	0x000c
        /*0022*/ 	.short	0x0040
        /*0024*/ 	.byte	0x00, 0xf4, 0x21, 0x00


	//----- nvinfo : EIATTR_KPARAM_INFO
	.align		4
.L_11:
        /*0028*/ 	.byte	0x04, 0x17
        /*002a*/ 	.short	(.L_13 - .L_12)
.L_12:
        /*002c*/ 	.word	0x00000000
        /*0030*/ 	.short	0x000b
        /*0032*/ 	.short	0x0038
        /*0034*/ 	.byte	0x00, 0xf0, 0x11, 0x00


	//----- nvinfo : EIATTR_KPARAM_INFO
	.align		4
.L_13:
        /*0038*/ 	.byte	0x04, 0x17
        /*003a*/ 	.short	(.L_15 - .L_14)
.L_14:
        /*003c*/ 	.word	0x00000000
        /*0040*/ 	.short	0x000a
        /*0042*/ 	.short	0x0034
        /*0044*/ 	.byte	0x00, 0xf0, 0x11, 0x00


	//----- nvinfo : EIATTR_KPARAM_INFO
	.align		4
.L_15:
        /*0048*/ 	.byte	0x04, 0x17
        /*004a*/ 	.short	(.L_17 - .L_16)
.L_16:
        /*004c*/ 	.word	0x00000000
        /*0050*/ 	.short	0x0009
        /*0052*/ 	.short	0x0030
        /*0054*/ 	.byte	0x00, 0xf0, 0x11, 0x00


	//----- nvinfo : EIATTR_KPARAM_INFO
	.align		4
.L_17:
        /*0058*/ 	.byte	0x04, 0x17
        /*005a*/ 	.short	(.L_19 - .L_18)
.L_18:
        /*005c*/ 	.word	0x00000000
        /*0060*/ 	.short	0x0008
        /*0062*/ 	.short	0x002c
        /*0064*/ 	.byte	0x00, 0xf0, 0x11, 0x00


	//----- nvinfo : EIATTR_KPARAM_INFO
	.align		4
.L_19:
        /*0068*/ 	.byte	0x04, 0x17
        /*006a*/ 	.short	(.L_21 - .L_20)
.L_20:
        /*006c*/ 	.word	0x00000000
        /*0070*/ 	.short	0x0007
        /*0072*/ 	.short	0x0028
        /*0074*/ 	.byte	0x00, 0xf0, 0x11, 0x00


	//----- nvinfo : EIATTR_KPARAM_INFO
	.align		4
.L_21:
        /*0078*/ 	.byte	0x04, 0x17
        /*007a*/ 	.short	(.L_23 - .L_22)
.L_22:
        /*007c*/ 	.word	0x00000000
        /*0080*/ 	.short	0x0006
        /*0082*/ 	.short	0x0024
        /*0084*/ 	.byte	0x00, 0xf0, 0x11, 0x00


	//----- nvinfo : EIATTR_KPARAM_INFO
	.align		4
.L_23:
        /*0088*/ 	.byte	0x04, 0x17
        /*008a*/ 	.short	(.L_25 - .L_24)
.L_24:
        /*008c*/ 	.word	0x00000000
        /*0090*/ 	.short	0x0005
        /*0092*/ 	.short	0x0020
        /*0094*/ 	.byte	0x00, 0xf0, 0x11, 0x00


	//----- nvinfo : EIATTR_KPARAM_INFO
	.align		4
.L_25:
        /*0098*/ 	.byte	0x04, 0x17
        /*009a*/ 	.short	(.L_27 - .L_26)
.L_26:
        /*009c*/ 	.word	0x00000000
        /*00a0*/ 	.short	0x0004
        /*00a2*/ 	.short	0x001c
        /*00a4*/ 	.byte	0x00, 0xf0, 0x11, 0x00


	//----- nvinfo : EIATTR_KPARAM_INFO
	.align		4
.L_27:
        /*00a8*/ 	.byte	0x04, 0x17
        /*00aa*/ 	.short	(.L_29 - .L_28)
.L_28:
        /*00ac*/ 	.word	0x00000000
        /*00b0*/ 	.short	0x0003
        /*00b2*/ 	.short	0x0018
        /*00b4*/ 	.byte	0x00, 0xf0, 0x11, 0x00


	//----- nvinfo : EIATTR_KPARAM_INFO
	.align		4
.L_29:
        /*00b8*/ 	.byte	0x04, 0x17
        /*00ba*/ 	.short	(.L_31 - .L_30)
.L_30:
        /*00bc*/ 	.word	0x00000000
        /*00c0*/ 	.short	0x0002
        /*00c2*/ 	.short	0x0010
        /*00c4*/ 	.byte	0x00, 0xf4, 0x21, 0x00


	//----- nvinfo : EIATTR_KPARAM_INFO
	.align		4
.L_31:
        /*00c8*/ 	.byte	0x04, 0x17
        /*00ca*/ 	.short	(.L_33 - .L_32)
.L_32:
        /*00cc*/ 	.word	0x00000000
        /*00d0*/ 	.short	0x0001
        /*00d2*/ 	.short	0x0008
        /*00d4*/ 	.byte	0x00, 0xf4, 0x21, 0x00


	//----- nvinfo : EIATTR_KPARAM_INFO
	.align		4
.L_33:
        /*00d8*/ 	.byte	0x04, 0x17
        /*00da*/ 	.short	(.L_35 - .L_34)
.L_34:
        /*00dc*/ 	.word	0x00000000
        /*00e0*/ 	.short	0x0000
        /*00e2*/ 	.short	0x0000
        /*00e4*/ 	.byte	0x00, 0xf4, 0x21, 0x00


	//----- nvinfo : EIATTR_SPARSE_MMA_MASK
	.align		4
.L_35:
        /*00e8*/ 	.byte	0x03, 0x50
        /*00ea*/ 	.short	0x0000


	//----- nvinfo : EIATTR_MAXREG_COUNT
	.align		4
        /*00ec*/ 	.byte	0x03, 0x1b
        /*00ee*/ 	.short	0x00ff


	//----- nvinfo : EIATTR_NUM_BARRIERS
	.align		4
        /*00f0*/ 	.byte	0x02, 0x4c
        /*00f2*/ 	.byte	0x01
	.zero		1


	//----- nvinfo : EIATTR_ANNOTATIONS
	.align		4
        /*00f4*/ 	.byte	0x04, 0x55
        /*00f6*/ 	.short	(.L_37 - .L_36)


	//   ....[0]....
.L_36:
        /*00f8*/ 	.word	0x00000001
        /*00fc*/ 	.byte	0x30, 0x05, 0x00, 0x00, 0x01, 0x00, 0x00, 0x00, 0x40, 0x05, 0x00, 0x00, 0x01, 0x00, 0x00, 0x00
        /* <DEDUP_REMOVED lines=435> */
        /*1c3c*/ 	.byte	0xd0, 0xae, 0x00, 0x00, 0x01, 0x00, 0x00, 0x00, 0x10, 0xaf, 0x00, 0x00


	//----- nvinfo : EIATTR_MERCURY_ISA_VERSION
	.align		4
.L_37:
        /*1c48*/ 	.byte	0x03, 0x5f
        /*1c4a*/ 	.short	0x0101


	//----- nvinfo : EIATTR_EXIT_INSTR_OFFSETS
	.align		4
        /*1c4c*/ 	.byte	0x04, 0x1c
        /*1c4e*/ 	.short	(.L_39 - .L_38)


	//   ....[0]....
.L_38:
        /*1c50*/ 	.word	0x0000d970


	//   ....[1]....
        /*1c54*/ 	.word	0x0000d990


	//----- nvinfo : EIATTR_REQNTID
	.align		4
.L_39:
        /*1c58*/ 	.byte	0x04, 0x10
        /*1c5a*/ 	.short	(.L_41 - .L_40)
.L_40:
        /*1c5c*/ 	.word	0x00000100
        /*1c60*/ 	.word	0x00000001
        /*1c64*/ 	.word	0x00000001


	//----- nvinfo : EIATTR_CBANK_PARAM_SIZE
	.align		4
.L_41:
        /*1c68*/ 	.byte	0x03, 0x19
        /*1c6a*/ 	.short	0x0050


	//----- nvinfo : EIATTR_PARAM_CBANK
	.align		4
        /*1c6c*/ 	.byte	0x04, 0x0a
        /*1c6e*/ 	.short	(.L_43 - .L_42)
	.align		4
.L_42:
        /*1c70*/ 	.word	index@(.nv.constant0.matmul_kernel)
        /*1c74*/ 	.short	0x0210
        /*1c76*/ 	.short	0x0050


	//----- nvinfo : EIATTR_SW_WAR
	.align		4
.L_43:
        /*1c78*/ 	.byte	0x04, 0x36
        /*1c7a*/ 	.short	(.L_45 - .L_44)
.L_44:
        /*1c7c*/ 	.word	0x00000008
.L_45:


//--------------------- .nv.callgraph             --------------------------
	.section	.nv.callgraph,"",@"SHT_CUDA_CALLGRAPH"
	.align	4
	.sectionentsize	8
	.align		4
        /*0000*/ 	.word	0x00000000
	.align		4
        /*0004*/ 	.word	0xffffffff
	.align		4
        /*0008*/ 	.word	0x00000000
	.align		4
        /*000c*/ 	.word	0xfffffffe
	.align		4
        /*0010*/ 	.word	0x00000000
	.align		4
        /*0014*/ 	.word	0xfffffffd
	.align		4
        /*0018*/ 	.word	0x00000000
	.align		4
        /*001c*/ 	.word	0xfffffffc


//--------------------- .text.matmul_kernel       --------------------------
	.section	.text.matmul_kernel,"ax",@progbits
	.align	128
        .global         matmul_kernel
        .type           matmul_kernel,@function
        .size           matmul_kernel,(.L_x_4 - matmul_kernel)
        .other          matmul_kernel,@"STO_CUDA_ENTRY STV_DEFAULT"
matmul_kernel:
.text.matmul_kernel:
[----:B------:R-:W0:Y:S08]  /*0000*/  LDC R1, c[0x0][0x28] ;  /* 0x00000a00ff017b82 */ /* 0x000e300000000800 */
[----:B------:R-:W1:Y:S01]  /*0010*/  LDC.64 R2, c[0x0][0x228] ;  /* 0x00008a00ff027b82 */ /* 0x000e620000000a00 */
[----:B------:R-:W2:Y:S01]  /*0020*/  S2R R7, SR_CTAID.X ;  /* 0x0000000000077919 */ /* 0x000ea20000002500 */
[----:B0-----:R-:W-:Y:S01]  /*0030*/  VIADD R1, R1, 0xfffffc78 ;  /* 0xfffffc7801017836 */ /* 0x001fe20000000000 */
[----:B------:R-:W-:Y:S01]  /*0040*/  UMOV UR7, 0x400 ;  /* 0x0000040000077882 */ /* 0x000fe20000000000 */
[----:B------:R-:W-:Y:S01]  /*0050*/  ULDC.64 UR32, c[0x0][0x208] ;  /* 0x0000820000207ab9 */ /* 0x000fe20000000a00 */
[----:B------:R-:W0:Y:S03]  /*0060*/  S2R R104, SR_TID.X ;  /* 0x0000000000687919 */ /* 0x000e260000002100 */
[----:B------:R-:W3:Y:S08]  /*0070*/  LDC R101, c[0x0][0x230] ;  /* 0x00008c00ff657b82 */ /* 0x000ef00000000800 */
[----:B------:R-:W4:Y:S01]  /*0080*/  S2UR UR4, SR_CgaCtaId ;  /* 0x00000000000479c3 */ /* 0x000f220000008800 */
[----:B-1----:R-:W-:-:S05]  /*0090*/  VIADD R0, R3, 0x1f ;  /* 0x0000001f03007836 */ /* 0x002fca0000000000 */
[----:B------:R-:W-:Y:S01]  /*00a0*/  SHF.R.S32.HI R5, RZ, 0x1f, R0 ;  /* 0x0000001fff057819 */ /* 0x000fe20000011400 */
[----:B---3--:R-:W-:-:S03]  /*00b0*/  VIADD R101, R101, 0x3f ;  /* 0x0000003f65657836 */ /* 0x008fc60000000000 */
[----:B------:R-:W-:Y:S02]  /*00c0*/  LEA.HI R5, R5, R0, RZ, 0x5 ;  /* 0x0000000005057211 */ /* 0x000fe400078f28ff */
[----:B--2---:R-:W-:Y:S02]  /*00d0*/  IABS R10, R7 ;  /* 0x00000007000a7213 */ /* 0x004fe40000000000 */
[----:B------:R-:W-:Y:S01]  /*00e0*/  SHF.R.S32.HI R5, RZ, 0x5, R5 ;  /* 0x00000005ff057819 */ /* 0x000fe20000011405 */
[----:B----4-:R-:W-:-:S04]  /*00f0*/  ULEA UR7, UR4, UR7, 0x18 ;  /* 0x0000000704077291 */ /* 0x010fc8000f8ec03f */
[----:B------:R-:W-:-:S05]  /*0100*/  IMAD.SHL.U32 R6, R5, 0x8, RZ ;  /* 0x0000000805067824 */ /* 0x000fca00078e00ff */
[-C--:B------:R-:W-:Y:S02]  /*0110*/  IABS R9, R6.reuse ;  /* 0x0000000600097213 */ /* 0x080fe40000000000 */
[----:B------:R-:W-:Y:S02]  /*0120*/  IABS R12, R6 ;  /* 0x00000006000c7213 */ /* 0x000fe40000000000 */
[----:B------:R-:W1:Y:S08]  /*0130*/  I2F.RP R0, R9 ;  /* 0x0000000900007306 */ /* 0x000e700000209400 */
[----:B-1----:R-:W1:Y:S02]  /*0140*/  MUFU.RCP R0, R0 ;  /* 0x0000000000007308 */ /* 0x002e640000001000 */
[----:B-1----:R-:W-:-:S02]  /*0150*/  VIADD R4, R0, 0xffffffe ;  /* 0x0ffffffe00047836 */ /* 0x002fc40000000000 */
[----:B------:R-:W-:-:S04]  /*0160*/  IMAD.MOV R0, RZ, RZ, -R12 ;  /* 0x000000ffff007224 */ /* 0x000fc800078e0a0c */
[----:B------:R1:W2:Y:S02]  /*0170*/  F2I.FTZ.U32.TRUNC.NTZ R5, R4 ;  /* 0x0000000400057305 */ /* 0x0002a4000021f000 */
[----:B-1----:R-:W-:Y:S02]  /*0180*/  IMAD.MOV.U32 R4, RZ, RZ, RZ ;  /* 0x000000ffff047224 */ /* 0x002fe400078e00ff */
[----:B--2---:R-:W-:-:S04]  /*0190*/  IMAD.MOV R8, RZ, RZ, -R5 ;  /* 0x000000ffff087224 */ /* 0x004fc800078e0a05 */
[----:B------:R-:W-:Y:S02]  /*01a0*/  IMAD R11, R8, R9, RZ ;  /* 0x00000009080b7224 */ /* 0x000fe400078e02ff */
[----:B------:R-:W-:Y:S02]  /*01b0*/  IMAD.MOV.U32 R8, RZ, RZ, R10 ;  /* 0x000000ffff087224 */ /* 0x000fe400078e000a */
[----:B------:R-:W-:-:S06]  /*01c0*/  IMAD.HI.U32 R5, R5, R11, R4 ;  /* 0x0000000b05057227 */ /* 0x000fcc00078e0004 */
[----:B------:R-:W-:-:S04]  /*01d0*/  IMAD.HI.U32 R5, R5, R8, RZ ;  /* 0x0000000805057227 */ /* 0x000fc800078e00ff */
[----:B------:R-:W-:-:S05]  /*01e0*/  IMAD R0, R5, R0, R8 ;  /* 0x0000000005007224 */ /* 0x000fca00078e0208 */
[----:B------:R-:W-:-:S13]  /*01f0*/  ISETP.GT.U32.AND P1, PT, R9, R0, PT ;  /* 0x000000000900720c */ /* 0x000fda0003f24070 */
[----:B------:R-:W-:Y:S02]  /*0200*/  @!P1 IMAD.IADD R0, R0, 0x1, -R9 ;  /* 0x0000000100009824 */ /* 0x000fe400078e0a09 */
[----:B------:R-:W-:Y:S01]  /*0210*/  @!P1 VIADD R5, R5, 0x1 ;  /* 0x0000000105059836 */ /* 0x000fe20000000000 */
[----:B------:R-:W-:Y:S02]  /*0220*/  ISETP.NE.AND P1, PT, R6, RZ, PT ;  /* 0x000000ff0600720c */ /* 0x000fe40003f25270 */
[----:B------:R-:W-:Y:S02]  /*0230*/  ISETP.GE.U32.AND P0, PT, R0, R9, PT ;  /* 0x000000090000720c */ /* 0x000fe40003f06070 */
[----:B------:R-:W-:-:S04]  /*0240*/  LOP3.LUT R0, R7, R6, RZ, 0x3c, !PT ;  /* 0x0000000607007212 */ /* 0x000fc800078e3cff */
[----:B------:R-:W-:Y:S01]  /*0250*/  ISETP.GE.AND P2, PT, R0, RZ, PT ;  /* 0x000000ff0000720c */ /* 0x000fe20003f46270 */
[----:B------:R-:W-:-:S06]  /*0260*/  VIADD R0, R2, 0x1ff ;  /* 0x000001ff02007836 */ /* 0x000fcc0000000000 */
[----:B------:R-:W-:-:S04]  /*0270*/  @P0 VIADD R5, R5, 0x1 ;  /* 0x0000000105050836 */ /* 0x000fc80000000000 */
[----:B------:R-:W-:Y:S01]  /*0280*/  IMAD.MOV.U32 R4, RZ, RZ, R5 ;  /* 0x000000ffff047224 */ /* 0x000fe200078e0005 */
[----:B------:R-:W-:-:S03]  /*0290*/  SHF.R.S32.HI R5, RZ, 0x1f, R0 ;  /* 0x0000001fff057819 */ /* 0x000fc60000011400 */
[----:B------:R-:W-:Y:S01]  /*02a0*/  @!P2 IMAD.MOV R4, RZ, RZ, -R4 ;  /* 0x000000ffff04a224 */ /* 0x000fe200078e0a04 */
[----:B------:R-:W-:Y:S02]  /*02b0*/  @!P1 LOP3.LUT R4, RZ, R6, RZ, 0x33, !PT ;  /* 0x00000006ff049212 */ /* 0x000fe400078e33ff */
[----:B------:R-:W-:-:S03]  /*02c0*/  LEA.HI R5, R5, R0, RZ, 0x9 ;  /* 0x0000000005057211 */ /* 0x000fc600078f48ff */
[----:B------:R-:W-:Y:S02]  /*02d0*/  IMAD.SHL.U32 R8, R4, 0x8, RZ ;  /* 0x0000000804087824 */ /* 0x000fe400078e00ff */
[----:B------:R-:W-:-:S03]  /*02e0*/  IMAD.MOV R4, RZ, RZ, -R4 ;  /* 0x000000ffff047224 */ /* 0x000fc600078e0a04 */
[----:B------:R-:W-:Y:S01]  /*02f0*/  LEA.HI.SX32 R5, R5, -R8, 0x17 ;  /* 0x8000000805057211 */ /* 0x000fe200078fbaff */
[----:B------:R-:W-:-:S03]  /*0300*/  IMAD R6, R6, R4, R7 ;  /* 0x0000000406067224 */ /* 0x000fc600078e0207 */
[----:B------:R-:W-:Y:S02]  /*0310*/  VIMNMX R13, R5, 0x8, PT ;  /* 0x00000008050d7848 */ /* 0x000fe40003fe0100 */
[----:B------:R-:W-:Y:S02]  /*0320*/  IABS R11, R6 ;  /* 0x00000006000b7213 */ /* 0x000fe40000000000 */
[----:B------:R-:W-:-:S04]  /*0330*/  IABS R9, R13 ;  /* 0x0000000d00097213 */ /* 0x000fc80000000000 */
[----:B------:R-:W1:Y:S08]  /*0340*/  I2F.RP R0, R9 ;  /* 0x0000000900007306 */ /* 0x000e700000209400 */
[----:B-1----:R-:W1:Y:S02]  /*0350*/  MUFU.RCP R0, R0 ;  /* 0x0000000000007308 */ /* 0x002e640000001000 */
[----:B-1----:R-:W-:-:S06]  /*0360*/  VIADD R5, R0, 0xffffffe ;  /* 0x0ffffffe00057836 */ /* 0x002fcc0000000000 */
[----:B------:R-:W1:Y:S02]  /*0370*/  F2I.FTZ.U32.TRUNC.NTZ R5, R5 ;  /* 0x0000000500057305 */ /* 0x000e64000021f000 */
[----:B-1----:R-:W-:-:S04]  /*0380*/  IMAD.MOV R10, RZ, RZ, -R5 ;  /* 0x000000ffff0a7224 */ /* 0x002fc800078e0a05 */
[----:B------:R-:W-:Y:S01]  /*0390*/  IMAD.MOV.U32 R4, RZ, RZ, R10 ;  /* 0x000000ffff047224 */ /* 0x000fe200078e000a */
[----:B------:R-:W-:-:S03]  /*03a0*/  IABS R10, R13 ;  /* 0x0000000d000a7213 */ /* 0x000fc60000000000 */
[----:B------:R-:W-:Y:S02]  /*03b0*/  IMAD R7, R4, R9, RZ ;  /* 0x0000000904077224 */ /* 0x000fe400078e02ff */
[----:B------:R-:W-:Y:S02]  /*03c0*/  IMAD.MOV.U32 R4, RZ, RZ, RZ ;  /* 0x000000ffff047224 */ /* 0x000fe400078e00ff */
[----:B------:R-:W-:Y:S02]  /*03d0*/  IMAD.MOV R0, RZ, RZ, -R10 ;  /* 0x000000ffff007224 */ /* 0x000fe400078e0a0a */
        /* <DEDUP_REMOVED lines=8> */
[----:B------:R-:W-:Y:S02]  /*0460*/  LOP3.LUT R0, R6, R13, RZ, 0x3c, !PT ;  /* 0x0000000d06007212 */ /* 0x000fe400078e3cff */
[----:B0-----:R-:W-:Y:S02]  /*0470*/  LOP3.LUT R9, R104, 0xff, RZ, 0xc0, !PT ;  /* 0x000000ff68097812 */ /* 0x001fe400078ec0ff */
[----:B------:R-:W-:-:S07]  /*0480*/  ISETP.GE.AND P2, PT, R0, RZ, PT ;  /* 0x000000ff0000720c */ /* 0x000fce0003f46270 */
[----:B------:R-:W-:Y:S01]  /*0490*/  @P0 VIADD R4, R4, 0x1 ;  /* 0x0000000104040836 */ /* 0x000fe20000000000 */
[----:B------:R-:W-:-:S05]  /*04a0*/  ISETP.GT.AND P0, PT, R101, 0x3f, PT ;  /* 0x0000003f6500780c */ /* 0x000fca0003f04270 */
[----:B------:R-:W-:Y:S01]  /*04b0*/  @!P2 IMAD.MOV R4, RZ, RZ, -R4 ;  /* 0x000000ffff04a224 */ /* 0x000fe200078e0a04 */
[----:B------:R-:W-:-:S05]  /*04c0*/  @!P1 LOP3.LUT R4, RZ, R13, RZ, 0x33, !PT ;  /* 0x0000000dff049212 */ /* 0x000fca00078e33ff */
[----:B------:R-:W-:Y:S02]  /*04d0*/  IMAD.MOV R0, RZ, RZ, -R4 ;  /* 0x000000ffff007224 */ /* 0x000fe400078e0a04 */
[----:B------:R-:W-:Y:S02]  /*04e0*/  IMAD.SHL.U32 R17, R4, 0x20, RZ ;  /* 0x0000002004117824 */ /* 0x000fe400078e00ff */
[----:B------:R-:W-:-:S04]  /*04f0*/  IMAD R0, R13, R0, R6 ;  /* 0x000000000d007224 */ /* 0x000fc800078e0206 */
[----:B------:R-:W-:-:S04]  /*0500*/  IMAD.IADD R0, R8, 0x1, R0 ;  /* 0x0000000108007824 */ /* 0x000fc800078e0200 */
[----:B------:R-:W-:-:S04]  /*0510*/  IMAD R89, R0, 0x200, R9 ;  /* 0x0000020000597824 */ /* 0x000fc800078e0209 */
[----:B------:R-:W-:Y:S01]  /*0520*/  VIADD R88, R89, 0x100 ;  /* 0x0000010059587836 */ /* 0x000fe20000000000 */
[----:B------:R0:W-:Y:S04]  /*0530*/  STL [R1+0x354], R89 ;  /* 0x0003545901007387 */ /* 0x0001e80000100800 */
[----:B------:R0:W-:Y:S04]  /*0540*/  STL [R1+0x350], R17 ;  /* 0x0003501101007387 */ /* 0x0001e80000100800 */
[----:B------:R0:W-:Y:S01]  /*0550*/  STL [R1+0x35c], R88 ;  /* 0x00035c5801007387 */ /* 0x0001e20000100800 */
[----:B------:R-:W-:Y:S05]  /*0560*/  @P0 BRA `(.L_x_0) ;  /* 0x00000000008c0947 */ /* 0x000fea0003800000 */
[----:B------:R-:W-:Y:S01]  /*0570*/  IMAD.SHL.U32 R0, R104, 0x8, RZ ;  /* 0x0000000868007824 */ /* 0x000fe200078e00ff */
[----:B------:R-:W-:Y:S02]  /*0580*/  CS2R R72, SRZ ;  /* 0x0000000000487805 */ /* 0x000fe4000001ff00 */
[----:B------:R-:W-:Y:S02]  /*0590*/  CS2R R74, SRZ ;  /* 0x00000000004a7805 */ /* 0x000fe4000001ff00 */
[----:B------:R-:W-:Y:S02]  /*05a0*/  CS2R R76, SRZ ;  /* 0x00000000004c7805 */ /* 0x000fe4000001ff00 */
[----:B------:R-:W-:Y:S01]  /*05b0*/  CS2R R78, SRZ ;  /* 0x00000000004e7805 */ /* 0x000fe2000001ff00 */
[----:B------:R1:W-:Y:S01]  /*05c0*/  STL [R1+0x370], R0 ;  /* 0x0003700001007387 */ /* 0x0003e20000100800 */
[----:B------:R-:W-:Y:S02]  /*05d0*/  CS2R R80, SRZ ;  /* 0x0000000000507805 */ /* 0x000fe4000001ff00 */
[----:B------:R-:W-:-:S02]  /*05e0*/  CS2R R82, SRZ ;  /* 0x0000000000527805 */ /* 0x000fc4000001ff00 */
[----:B------:R-:W-:Y:S02]  /*05f0*/  CS2R R84, SRZ ;  /* 0x0000000000547805 */ /* 0x000fe4000001ff00 */
[----:B------:R-:W-:Y:S02]  /*0600*/  CS2R R86, SRZ ;  /* 0x0000000000567805 */ /* 0x000fe4000001ff00 */
[----:B------:R-:W-:Y:S02]  /*0610*/  CS2R R56, SRZ ;  /* 0x0000000000387805 */ /* 0x000fe4000001ff00 */
[----:B------:R-:W-:Y:S02]  /*0620*/  CS2R R58, SRZ ;  /* 0x00000000003a7805 */ /* 0x000fe4000001ff00 */
        /* <DEDUP_REMOVED lines=21> */
[----:B------:R-:W-:Y:S01]  /*0780*/  CS2R R38, SRZ ;  /* 0x0000000000267805 */ /* 0x000fe2000001ff00 */
[----:B-1----:R-:W-:Y:S06]  /*0790*/  BRA `(.L_x_1) ;  /* 0x000000a400a47947 */ /* 0x002fec0003800000 */
.L_x_0:
[----:B------:R-:W-:Y:S01]  /*07a0*/  IABS R13, R2 ;  /* 0x00000002000d7213 */ /* 0x000fe20000000000 */
[----:B------:R-:W-:Y:S01]  /*07b0*/  ULDC UR6, c[0x0][0x23c] ;  /* 0x00008f0000067ab9 */ /* 0x000fe20000000800 */
[----:B------:R-:W-:Y:S01]  /*07c0*/  IABS R14, R3 ;  /* 0x00000003000e7213 */ /* 0x000fe20000000000 */
[----:B------:R-:W-:Y:S01]  /*07d0*/  ULDC UR16, c[0x0][0x240] ;  /* 0x0000900000107ab9 */ /* 0x000fe20000000800 */
[----:B------:R-:W1:Y:S01]  /*07e0*/  I2F.RP R0, R13 ;  /* 0x0000000d00007306 */ /* 0x000e620000209400 */
[----:B------:R-:W-:Y:S01]  /*07f0*/  SHF.R.S32.HI R10, RZ, 0x1f, R101 ;  /* 0x0000001fff0a7819 */ /* 0x000fe20000011465 */
[----:B------:R-:W-:Y:S01]  /*0800*/  ULDC.64 UR14, c[0x0][0x218] ;  /* 0x00008600000e7ab9 */ /* 0x000fe20000000a00 */
[----:B------:R-:W-:Y:S01]  /*0810*/  ISETP.GE.AND P5, PT, R88, RZ, PT ;  /* 0x000000ff5800720c */ /* 0x000fe20003fa6270 */
[----:B------:R-:W-:Y:S01]  /*0820*/  UIADD3 UR4, UR7, 0x8000, URZ ;  /* 0x0000800007047890 */ /* 0x000fe2000fffe03f */
[----:B------:R-:W-:Y:S01]  /*0830*/  LEA.HI R101, R10, R101, RZ, 0x6 ;  /* 0x000000650a657211 */ /* 0x000fe200078f30ff */
[----:B------:R-:W-:Y:S01]  /*0840*/  ULDC UR5, c[0x0][0x234] ;  /* 0x00008d0000057ab9 */ /* 0x000fe20000000800 */
[----:B------:R-:W-:Y:S01]  /*0850*/  IABS R10, R88 ;  /* 0x00000058000a7213 */ /* 0x000fe20000000000 */
[----:B------:R-:W2:Y:S01]  /*0860*/  I2F.RP R8, R14 ;  /* 0x0000000e00087306 */ /* 0x000ea20000209400 */
[--C-:B------:R-:W-:Y:S01]  /*0870*/  SHF.R.U32.HI R16, RZ, 0x5, R104.reuse ;  /* 0x00000005ff107819 */ /* 0x100fe20000011668 */
[----:B------:R-:W-:Y:S01]  /*0880*/  USHF.R.U32.HI UR4, URZ, 0x4, UR4 ;  /* 0x000000043f047899 */ /* 0x000fe20008011604 */
[----:B0-----:R-:W-:Y:S01]  /*0890*/  LOP3.LUT R88, R104, 0x3f, RZ, 0xc0, !PT ;  /* 0x0000003f68587812 */ /* 0x001fe200078ec0ff */
[----:B------:R-:W-:Y:S01]  /*08a0*/  ULDC UR11, c[0x0][0x238] ;  /* 0x00008e00000b7ab9 */ /* 0x000fe20000000800 */
[----:B------:R-:W-:Y:S01]  /*08b0*/  R2UR UR8, R16 ;  /* 0x00000000100872ca */ /* 0x000fe200000e0000 */
[----:B------:R-:W-:Y:S01]  /*08c0*/  ULDC.64 UR12, c[0x0][0x210] ;  /* 0x00008400000c7ab9 */ /* 0x000fe20000000a00 */
[----:B------:R-:W-:Y:S01]  /*08d0*/  USGXT.U32 UR4, UR4, 0xe ;  /* 0x0000000e0404789a */ /* 0x000fe20008000000 */
[----:B-1----:R-:W0:Y:S01]  /*08e0*/  MUFU.RCP R0, R0 ;  /* 0x0000000000007308 */ /* 0x002e220000001000 */
[----:B------:R-:W-:Y:S01]  /*08f0*/  UIMAD UR20, UR11, 0x3f, URZ ;  /* 0x0000003f0b1478a4 */ /* 0x000fe2000f8e023f */
[----:B------:R-:W-:Y:S01]  /*0900*/  SHF.R.S32.HI R102, RZ, 0x7, R104 ;  /* 0x00000007ff667819 */ /* 0x000fe20000011468 */
[----:B------:R-:W-:Y:S01]  /*0910*/  UMOV UR18, 0xfffffffe ;  /* 0xfffffffe00127882 */ /* 0x000fe20000000000 */
[----:B------:R-:W-:Y:S01]  /*0920*/  UMOV UR19, 0x7fffffdf ;  /* 0x7fffffdf00137882 */ /* 0x000fe20000000000 */
[----:B------:R-:W-:Y:S01]  /*0930*/  UIMAD UR23, UR11, 0x3e, URZ ;  /* 0x0000003e0b1778a4 */ /* 0x000fe2000f8e023f */
[----:B------:R-:W-:Y:S01]  /*0940*/  SGXT R102, R102, 0x1 ;  /* 0x000000016666781a */ /* 0x000fe20000000200 */
[----:B------:R-:W-:Y:S01]  /*0950*/  UIMAD UR22, UR11, 0x3d, URZ ;  /* 0x0000003d0b1678a4 */ /* 0x000fe2000f8e023f */
[----:B--2---:R-:W1:Y:S01]  /*0960*/  MUFU.RCP R8, R8 ;  /* 0x0000000800087308 */ /* 0x004e620000001000 */
[----:B------:R-:W-:Y:S01]  /*0970*/  USHF.R.S32.HI UR21, URZ, 0x1f, UR23 ;  /* 0x0000001f3f157899 */ /* 0x000fe20008011417 */
[----:B------:R-:W-:Y:S01]  /*0980*/  CS2R R72, SRZ ;  /* 0x0000000000487805 */ /* 0x000fe2000001ff00 */
[----:B------:R-:W-:Y:S01]  /*0990*/  UIMAD UR25, UR11, 0x3c, URZ ;  /* 0x0000003c0b1978a4 */ /* 0x000fe2000f8e023f */
[----:B------:R-:W-:Y:S01]  /*09a0*/  CS2R R74, SRZ ;  /* 0x00000000004a7805 */ /* 0x000fe2000001ff00 */
[----:B------:R-:W-:Y:S01]  /*09b0*/  UIMAD UR24, UR11, 0x3b, URZ ;  /* 0x0000003b0b1878a4 */ /* 0x000fe2000f8e023f */
[----:B------:R-:W-:Y:S01]  /*09c0*/  CS2R R76, SRZ ;  /* 0x00000000004c7805 */ /* 0x000fe2000001ff00 */
[----:B------:R-:W-:Y:S01]  /*09d0*/  UIMAD UR27, UR11, 0x3a, URZ ;  /* 0x0000003a0b1b78a4 */ /* 0x000fe2000f8e023f */
[----:B------:R-:W-:Y:S01]  /*09e0*/  CS2R R78, SRZ ;  /* 0x00000000004e7805 */ /* 0x000fe2000001ff00 */
[----:B0-----:R-:W-:Y:S01]  /*09f0*/  VIADD R4, R0, 0xffffffe ;  /* 0x0ffffffe00047836 */ /* 0x001fe20000000000 */
[----:B------:R-:W-:Y:S01]  /*0a00*/  UIMAD UR26, UR11, 0x39, URZ ;  /* 0x000000390b1a78a4 */ /* 0x000fe2000f8e023f */
[----:B------:R-:W-:Y:S01]  /*0a10*/  CS2R R80, SRZ ;  /* 0x0000000000507805 */ /* 0x000fe2000001ff00 */
[----:B------:R-:W-:Y:S01]  /*0a20*/  UIMAD UR29, UR11, 0x38, URZ ;  /* 0x000000380b1d78a4 */ /* 0x000fe2000f8e023f */
[----:B------:R0:W2:Y:S01]  /*0a30*/  F2I.FTZ.U32.TRUNC.NTZ R5, R4 ;  /* 0x0000000400057305 */ /* 0x0000a2000021f000 */
[----:B------:R-:W-:Y:S01]  /*0a40*/  UIMAD UR28, UR11, 0x37, URZ ;  /* 0x000000370b1c78a4 */ /* 0x000fe2000f8e023f */
[----:B------:R-:W-:Y:S01]  /*0a50*/  CS2R R82, SRZ ;  /* 0x0000000000527805 */ /* 0x000fe2000001ff00 */
[----:B------:R-:W-:Y:S01]  /*0a60*/  UIMAD UR31, UR11, 0x36, URZ ;  /* 0x000000360b1f78a4 */ /* 0x000fe2000f8e023f */
[----:B-1----:R-:W-:Y:S01]  /*0a70*/  VIADD R6, R8, 0xffffffe ;  /* 0x0ffffffe08067836 */ /* 0x002fe20000000000 */
[----:B------:R-:W-:Y:S01]  /*0a80*/  UIMAD UR30, UR11, 0x35, URZ ;  /* 0x000000350b1e78a4 */ /* 0x000fe2000f8e023f */
[----:B------:R-:W-:Y:S01]  /*0a90*/  IMAD.SHL.U32 R8, R104, 0x8, RZ ;  /* 0x0000000868087824 */ /* 0x000fe200078e00ff */
[----:B------:R-:W-:Y:S01]  /*0aa0*/  UIMAD UR35, UR11, 0x34, URZ ;  /* 0x000000340b2378a4 */ /* 0x000fe2000f8e023f */
[----:B------:R1:W3:Y:S01]  /*0ab0*/  F2I.FTZ.U32.TRUNC.NTZ R7, R6 ;  /* 0x0000000600077305 */ /* 0x0002e2000021f000 */
[----:B0-----:R-:W-:Y:S01]  /*0ac0*/  IMAD.MOV.U32 R4, RZ, RZ, RZ ;  /* 0x000000ffff047224 */ /* 0x001fe200078e00ff */
[----:B------:R-:W-:Y:S01]  /*0ad0*/  UIMAD UR34, UR11, 0x33, URZ ;  /* 0x000000330b2278a4 */ /* 0x000fe2000f8e023f */
[----:B------:R0:W-:Y:S01]  /*0ae0*/  STL [R1+0x370], R8 ;  /* 0x0003700801007387 */ /* 0x0001e20000100800 */
[----:B------:R-:W-:Y:S01]  /*0af0*/  UIMAD UR36, UR11, 0x32, URZ ;  /* 0x000000320b2478a4 */ /* 0x000fe2000f8e023f */
[----:B------:R-:W-:Y:S01]  /*0b00*/  CS2R R84, SRZ ;  /* 0x0000000000547805 */ /* 0x000fe2000001ff00 */
[----:B------:R-:W-:Y:S01]  /*0b10*/  UIMAD UR10, UR11, 0x31, URZ ;  /* 0x000000310b0a78a4 */ /* 0x000fe2000f8e023f */
[----:B--2---:R-:W-:Y:S01]  /*0b20*/  IMAD.MOV R12, RZ, RZ, -R5 ;  /* 0x000000ffff0c7224 */ /* 0x004fe200078e0a05 */
[----:B------:R-:W-:Y:S01]  /*0b30*/  UIMAD UR45, UR11, 0x30, URZ ;  /* 0x000000300b2d78a4 */ /* 0x000fe2000f8e023f */
[----:B-1----:R-:W-:Y:S01]  /*0b40*/  IMAD.MOV.U32 R6, RZ, RZ, RZ ;  /* 0x000000ffff067224 */ /* 0x002fe200078e00ff */
[----:B------:R-:W-:Y:S01]  /*0b50*/  UIMAD UR37, UR11, 0x2f, URZ ;  /* 0x0000002f0b2578a4 */ /* 0x000fe2000f8e023f */
[----:B------:R-:W-:Y:S01]  /*0b60*/  IMAD R11, R12, R13, RZ ;  /* 0x0000000d0c0b7224 */ /* 0x000fe200078e02ff */
[----:B------:R-:W-:Y:S01]  /*0b70*/  LEA.HI R12, R104, R17, RZ, 0x1a ;  /* 0x00000011680c7211 */ /* 0x000fe200078fd0ff */
[----:B------:R-:W-:Y:S01]  /*0b80*/  UIMAD UR53, UR11, 0x2e, URZ ;  /* 0x0000002e0b3578a4 */ /* 0x000fe2000f8e023f */
[----:B0-----:R-:W-:Y:S01]  /*0b90*/  LOP3.LUT R8, R8, 0x30, RZ, 0xc0, !PT ;  /* 0x0000003008087812 */ /* 0x001fe200078ec0ff */
[----:B---3--:R-:W-:Y:S01]  /*0ba0*/  IMAD.MOV R15, RZ, RZ, -R7 ;  /* 0x000000ffff0f7224 */ /* 0x008fe200078e0a07 */
[----:B------:R-:W-:Y:S01]  /*0bb0*/  UIMAD UR41, UR11, 0x2d, URZ ;  /* 0x0000002d0b2978a4 */ /* 0x000fe2000f8e023f */
[----:B------:R-:W-:Y:S01]  /*0bc0*/  IMAD.HI.U32 R4, R5, R11, R4 ;  /* 0x0000000b05047227 */ /* 0x000fe200078e0004 */
[----:B------:R-:W-:Y:S01]  /*0bd0*/  SHF.R.U32.HI R5, RZ, 0x6, R104 ;  /* 0x00000006ff057819 */ /* 0x000fe20000011668 */
[----:B------:R-:W-:Y:S01]  /*0be0*/  UIMAD UR49, UR11, 0x2c, URZ ;  /* 0x0000002c0b3178a4 */ /* 0x000fe2000f8e023f */
[----:B------:R-:W-:Y:S01]  /*0bf0*/  CS2R R86, SRZ ;  /* 0x0000000000567805 */ /* 0x000fe2000001ff00 */
[----:B------:R-:W-:Y:S01]  /*0c00*/  IMAD R15, R15, R14, RZ ;  /* 0x0000000e0f0f7224 */ /* 0x000fe200078e02ff */
[----:B------:R-:W-:Y:S01]  /*0c10*/  SGXT.U32 R5, R5, 0x2 ;  /* 0x000000020505781a */ /* 0x000fe20000000000 */
[----:B------:R-:W-:Y:S01]  /*0c20*/  VIADD R0, R12, 0x1c ;  /* 0x0000001c0c007836 */ /* 0x000fe20000000000 */
[----:B------:R-:W-:Y:S01]  /*0c30*/  UIMAD UR57, UR11, 0x2b, URZ ;  /* 0x0000002b0b3978a4 */ /* 0x000fe2000f8e023f */
[----:B------:R-:W-:Y:S01]  /*0c40*/  IMAD.HI.U32 R6, R7, R15, R6 ;  /* 0x0000000f07067227 */ /* 0x000fe200078e0006 */
[----:B------:R-:W-:Y:S01]  /*0c50*/  IABS R7, R89 ;  /* 0x0000005900077213 */ /* 0x000fe20000000000 */
[----:B------:R-:W-:Y:S01]  /*0c60*/  UIMAD UR39, UR11, 0x2a, URZ ;  /* 0x0000002a0b2778a4 */ /* 0x000fe2000f8e023f */
[----:B------:R-:W-:Y:S01]  /*0c70*/  ISETP.GE.AND P4, PT, R0, RZ, PT ;  /* 0x000000ff0000720c */ /* 0x000fe20003f86270 */
[----:B------:R-:W-:Y:S01]  /*0c80*/  IMAD R103, R9, 0x40, R8 ;  /* 0x0000004009677824 */ /* 0x000fe200078e0208 */
[----:B------:R-:W-:Y:S01]  /*0c90*/  IABS R11, R0 ;  /* 0x00000000000b7213 */ /* 0x000fe20000000000 */
[C---:B------:R-:W-:Y:S01]  /*0ca0*/  IMAD.HI.U32 R0, R4.reuse, R7, RZ ;  /* 0x0000000704007227 */ /* 0x040fe200078e00ff */
[----:B------:R-:W-:Y:S01]  /*0cb0*/  LOP3.LUT R18, R17, R5, RZ, 0xfc, !PT ;  /* 0x0000000511127212 */ /* 0x000fe200078efcff */
[----:B------:R-:W-:Y:S01]  /*0cc0*/  UIMAD UR43, UR11, 0x29, URZ ;  /* 0x000000290b2b78a4 */ /* 0x000fe2000f8e023f */
[----:B------:R-:W-:Y:S01]  /*0cd0*/  STL [R1+0x358], R103 ;  /* 0x0003586701007387 */ /* 0x000fe20000100800 */
[----:B------:R-:W-:Y:S01]  /*0ce0*/  IMAD.HI.U32 R4, R4, R10, RZ ;  /* 0x0000000a04047227 */ /* 0x000fe200078e00ff */
[C---:B------:R-:W-:Y:S01]  /*0cf0*/  LOP3.LUT R20, R18.reuse, 0x18, RZ, 0xfc, !PT ;  /* 0x0000001812147812 */ /* 0x040fe200078efcff */
[----:B------:R-:W-:Y:S01]  /*0d00*/  UIMAD UR47, UR11, 0x28, URZ ;  /* 0x000000280b2f78a4 */ /* 0x000fe2000f8e023f */
[C---:B------:R-:W-:Y:S01]  /*0d10*/  LOP3.LUT R21, R18.reuse, 0x14, RZ, 0xfc, !PT ;  /* 0x0000001412157812 */ /* 0x040fe200078efcff */
[----:B------:R-:W-:Y:S01]  /*0d20*/  IMAD.MOV R0, RZ, RZ, -R0 ;  /* 0x000000ffff007224 */ /* 0x000fe200078e0a00 */
[----:B------:R-:W-:Y:S01]  /*0d30*/  IABS R15, R20 ;  /* 0x00000014000f7213 */ /* 0x000fe20000000000 */
[----:B------:R-:W-:Y:S01]  /*0d40*/  IMAD.MOV R4, RZ, RZ, -R4 ;  /* 0x000000ffff047224 */ /* 0x000fe200078e0a04 */
[C---:B------:R-:W-:Y:S01]  /*0d50*/  LOP3.LUT R22, R18.reuse, 0x10, RZ, 0xfc, !PT ;  /* 0x0000001012167812 */ /* 0x040fe200078efcff */
[C---:B------:R-:W-:Y:S01]  /*0d60*/  IMAD R0, R13.reuse, R0, R7 ;  /* 0x000000000d007224 */ /* 0x040fe200078e0207 */
[C---:B------:R-:W-:Y:S01]  /*0d70*/  LOP3.LUT R23, R18.reuse, 0x8, RZ, 0xfc, !PT ;  /* 0x0000000812177812 */ /* 0x040fe200078efcff */
[C---:B------:R-:W-:Y:S01]  /*0d80*/  IMAD R4, R13.reuse, R4, R10 ;  /* 0x000000040d047224 */ /* 0x040fe200078e020a */
[----:B------:R-:W-:Y:S01]  /*0d90*/  LOP3.LUT R24, R18, 0x4, RZ, 0xfc, !PT ;  /* 0x0000000412187812 */ /* 0x000fe200078efcff */
[C---:B------:R-:W-:Y:S01]  /*0da0*/  IMAD.HI.U32 R5, R6.reuse, R11, RZ ;  /* 0x0000000b06057227 */ /* 0x040fe200078e00ff */
[C---:B------:R-:W-:Y:S01]  /*0db0*/  ISETP.GT.U32.AND P0, PT, R13.reuse, R0, PT ;  /* 0x000000000d00720c */ /* 0x040fe20003f04070 */
[----:B------:R-:W-:Y:S01]  /*0dc0*/  UIMAD UR51, UR11, 0x27, URZ ;  /* 0x000000270b3378a4 */ /* 0x000fe2000f8e023f */
[C---:B------:R-:W-:Y:S01]  /*0dd0*/  ISETP.GT.U32.AND P2, PT, R13.reuse, R4, PT ;  /* 0x000000040d00720c */ /* 0x040fe20003f44070 */
[----:B------:R-:W-:Y:S01]  /*0de0*/  IMAD.MOV.U32 R9, RZ, RZ, R15 ;  /* 0x000000ffff097224 */ /* 0x000fe200078e000f */
[----:B------:R-:W-:Y:S01]  /*0df0*/  IABS R15, R22 ;  /* 0x00000016000f7213 */ /* 0x000fe20000000000 */
[----:B------:R-:W-:Y:S01]  /*0e00*/  IMAD.MOV R7, RZ, RZ, -R5 ;  /* 0x000000ffff077224 */ /* 0x000fe200078e0a05 */
[----:B------:R-:W-:Y:S01]  /*0e10*/  IABS R19, R24 ;  /* 0x0000001800137213 */ /* 0x000fe20000000000 */
[----:B------:R-:W-:Y:S01]  /*0e20*/  IMAD.HI.U32 R5, R6, R9, RZ ;  /* 0x0000000906057227 */ /* 0x000fe200078e00ff */
[----:B------:R-:W-:Y:S01]  /*0e30*/  UIMAD UR55, UR11, 0x26, URZ ;  /* 0x000000260b3778a4 */ /* 0x000fe2000f8e023f */
[----:B------:R-:W-:Y:S01]  /*0e40*/  CS2R R56, SRZ ;  /* 0x0000000000387805 */ /* 0x000fe2000001ff00 */
[----:B------:R-:W-:Y:S01]  /*0e50*/  UIMAD UR59, UR11, 0x25, URZ ;  /* 0x000000250b3b78a4 */ /* 0x000fe2000f8e023f */
[----:B------:R-:W-:Y:S01]  /*0e60*/  VIADD R8, R12, 0xc ;  /* 0x0000000c0c087836 */ /* 0x000fe20000000000 */
[----:B------:R-:W-:Y:S01]  /*0e70*/  UIMAD UR38, UR11, 0x24, URZ ;  /* 0x000000240b2678a4 */ /* 0x000fe2000f8e023f */
[----:B------:R-:W-:Y:S01]  /*0e80*/  IMAD R7, R14, R7, R11 ;  /* 0x000000070e077224 */ /* 0x000fe200078e020b */
[----:B------:R-:W-:Y:S01]  /*0e90*/  IABS R11, R21 ;  /* 0x00000015000b7213 */ /* 0x000fe20000000000 */
[----:B------:R-:W-:Y:S01]  /*0ea0*/  IMAD.MOV R5, RZ, RZ, -R5 ;  /* 0x000000ffff057224 */ /* 0x000fe200078e0a05 */
[----:B------:R-:W-:Y:S01]  /*0eb0*/  ISETP.GE.AND P1, PT, R8, RZ, PT ;  /* 0x000000ff0800720c */ /* 0x000fe20003f26270 */
[----:B------:R-:W-:Y:S01]  /*0ec0*/  @!P0 IMAD.IADD R0, R0, 0x1, -R13 ;  /* 0x0000000100008824 */ /* 0x000fe200078e0a0d */
[----:B------:R-:W-:Y:S01]  /*0ed0*/  IABS R17, R8 ;  /* 0x0000000800117213 */ /* 0x000fe20000000000 */
[----:B------:R-:W-:Y:S01]  /*0ee0*/  IMAD R8, R14, R5, R9 ;  /* 0x000000050e087224 */ /* 0x000fe200078e0209 */
[----:B------:R-:W-:Y:S01]  /*0ef0*/  UIMAD UR40, UR11, 0x23, URZ ;  /* 0x000000230b2878a4 */ /* 0x000fe2000f8e023f */
[----:B------:R-:W-:Y:S01]  /*0f00*/  IMAD.HI.U32 R5, R6, R11, RZ ;  /* 0x0000000b06057227 */ /* 0x000fe200078e00ff */
[----:B------:R-:W-:Y:S01]  /*0f10*/  ISETP.GT.U32.AND P0, PT, R13, R0, PT ;  /* 0x000000000d00720c */ /* 0x000fe20003f04070 */
[----:B------:R-:W-:Y:S01]  /*0f20*/  UIMAD UR42, UR11, 0x22, URZ ;  /* 0x000000220b2a78a4 */ /* 0x000fe2000f8e023f */
[----:B------:R-:W-:Y:S01]  /*0f30*/  CS2R R58, SRZ ;  /* 0x00000000003a7805 */ /* 0x000fe2000001ff00 */
[----:B------:R-:W-:Y:S01]  /*0f40*/  @!P2 IMAD.IADD R4, R4, 0x1, -R13 ;  /* 0x000000010404a824 */ /* 0x000fe200078e0a0d */
[----:B------:R-:W-:Y:S01]  /*0f50*/  ISETP.GE.AND P2, PT, R89, RZ, PT ;  /* 0x000000ff5900720c */ /* 0x000fe20003f46270 */
[----:B------:R-:W-:Y:S01]  /*0f60*/  IMAD.HI.U32 R9, R6, R15, RZ ;  /* 0x0000000f06097227 */ /* 0x000fe200078e00ff */
[----:B------:R-:W-:Y:S01]  /*0f70*/  UIMAD UR44, UR11, 0x21, URZ ;  /* 0x000000210b2c78a4 */ /* 0x000fe2000f8e023f */
[----:B------:R-:W-:-:S02]  /*0f80*/  CS2R R60, SRZ ;  /* 0x00000000003c7805 */ /* 0x000fc4000001ff00 */
[----:B------:R-:W-:Y:S01]  /*0f90*/  ISETP.GT.U32.AND P3, PT, R13, R4, PT ;  /* 0x000000040d00720c */ /* 0x000fe20003f64070 */
[----:B------:R-:W-:Y:S01]  /*0fa0*/  IMAD.MOV R10, RZ, RZ, -R5 ;  /* 0x000000ffff0a7224 */ /* 0x000fe200078e0a05 */
[----:B------:R-:W-:Y:S01]  /*0fb0*/  USHF.L.U32 UR46, UR11, 0x5, URZ ;  /* 0x000000050b2e7899 */ /* 0x000fe2000800063f */
[----:B------:R-:W-:Y:S01]  /*0fc0*/  IMAD.MOV R12, RZ, RZ, -R9 ;  /* 0x000000ffff0c7224 */ /* 0x000fe200078e0a09 */
[----:B------:R-:W-:Y:S01]  /*0fd0*/  UIMAD UR48, UR11, 0x1f, URZ ;  /* 0x0000001f0b3078a4 */ /* 0x000fe2000f8e023f */
[----:B------:R-:W-:Y:S01]  /*0fe0*/  IMAD R9, R14, R10, R11 ;  /* 0x0000000a0e097224 */ /* 0x000fe200078e020b */
[----:B------:R-:W-:Y:S01]  /*0ff0*/  IABS R11, R23 ;  /* 0x00000017000b7213 */ /* 0x000fe20000000000 */
[----:B------:R-:W-:Y:S01]  /*1000*/  IMAD.HI.U32 R5, R6, R17, RZ ;  /* 0x0000001106057227 */ /* 0x000fe200078e00ff */
[----:B------:R-:W-:Y:S01]  /*1010*/  UIMAD UR50, UR11, 0x1e, URZ ;  /* 0x0000001e0b3278a4 */ /* 0x000fe2000f8e023f */
[----:B------:R-:W-:Y:S01]  /*1020*/  CS2R R62, SRZ ;  /* 0x00000000003e7805 */ /* 0x000fe2000001ff00 */
[----:B------:R-:W-:Y:S01]  /*1030*/  UIMAD UR52, UR11, 0x1d, URZ ;  /* 0x0000001d0b3478a4 */ /* 0x000fe2000f8e023f */
[C---:B------:R-:W-:Y:S01]  /*1040*/  IMAD R10, R14.reuse, R12, R15 ;  /* 0x0000000c0e0a7224 */ /* 0x040fe200078e020f */
[----:B------:R-:W-:Y:S01]  /*1050*/  UIMAD UR54, UR11, 0x1c, URZ ;  /* 0x0000001c0b3678a4 */ /* 0x000fe2000f8e023f */
[----:B------:R-:W-:Y:S01]  /*1060*/  IMAD.MOV R5, RZ, RZ, -R5 ;  /* 0x000000ffff057224 */ /* 0x000fe200078e0a05 */
[----:B------:R-:W-:Y:S01]  /*1070*/  UIMAD UR56, UR11, 0x1b, URZ ;  /* 0x0000001b0b3878a4 */ /* 0x000fe2000f8e023f */
[----:B------:R-:W-:Y:S01]  /*1080*/  IMAD.MOV.U32 R15, RZ, RZ, R11 ;  /* 0x000000ffff0f7224 */ /* 0x000fe200078e000b */
[----:B------:R-:W-:Y:S01]  /*1090*/  UIMAD UR58, UR11, 0x1a, URZ ;  /* 0x0000001a0b3a78a4 */ /* 0x000fe2000f8e023f */
[----:B------:R-:W-:Y:S01]  /*10a0*/  IMAD R11, R14, R5, R17 ;  /* 0x000000050e0b7224 */ /* 0x000fe200078e0211 */
[----:B------:R-:W-:Y:S01]  /*10b0*/  UIMAD UR60, UR11, 0x19, URZ ;  /* 0x000000190b3c78a4 */ /* 0x000fe2000f8e023f */
[----:B------:R-:W-:Y:S01]  /*10c0*/  IMAD.HI.U32 R5, R6, R15, RZ ;  /* 0x0000000f06057227 */ /* 0x000fe200078e00ff */
[----:B------:R-:W-:Y:S01]  /*10d0*/  USHF.L.U32 UR9, UR6, 0x6, URZ ;  /* 0x0000000606097899 */ /* 0x000fe2000800063f */
[----:B------:R-:W-:Y:S01]  /*10e0*/  CS2R R64, SRZ ;  /* 0x0000000000407805 */ /* 0x000fe2000001ff00 */
[----:B------:R-:W-:Y:S01]  /*10f0*/  UIMAD UR61, UR11, 0x17, URZ ;  /* 0x000000170b3d78a4 */ /* 0x000fe2000f8e023f */
[--C-:B------:R-:W-:Y:S01]  /*1100*/  @!P0 IMAD.IADD R0, R0, 0x1, -R13.reuse ;  /* 0x0000000100008824 */ /* 0x100fe200078e0a0d */
[----:B------:R-:W-:Y:S01]  /*1110*/  ISETP.NE.AND P0, PT, R2, RZ, PT ;  /* 0x000000ff0200720c */ /* 0x000fe20003f05270 */
[----:B------:R-:W-:Y:S01]  /*1120*/  @!P3 IMAD.IADD R4, R4, 0x1, -R13 ;  /* 0x000000010404b824 */ /* 0x000fe200078e0a0d */
[----:B------:R-:W-:Y:S01]  /*1130*/  ISETP.GT.U32.AND P3, PT, R14, R8, PT ;  /* 0x000000080e00720c */ /* 0x000fe20003f64070 */
[----:B------:R-:W-:Y:S01]  /*1140*/  IMAD.HI.U32 R12, R6, R19, RZ ;  /* 0x00000013060c7227 */ /* 0x000fe200078e00ff */
[----:B------:R-:W-:Y:S01]  /*1150*/  USHF.L.U32 UR17, UR11, 0x4, URZ ;  /* 0x000000040b117899 */ /* 0x000fe2000800063f */
[----:B------:R-:W-:-:S02]  /*1160*/  CS2R R66, SRZ ;  /* 0x0000000000427805 */ /* 0x000fc4000001ff00 */
[----:B------:R-:W-:Y:S01]  /*1170*/  CS2R R68, SRZ ;  /* 0x0000000000447805 */ /* 0x000fe2000001ff00 */
[----:B------:R-:W-:Y:S01]  /*1180*/  IMAD.MOV R13, RZ, RZ, -R5 ;  /* 0x000000ffff0d7224 */ /* 0x000fe200078e0a05 */
[----:B------:R-:W-:Y:S01]  /*1190*/  LOP3.LUT R5, RZ, R2, RZ, 0x33, !PT ;  /* 0x00000002ff057212 */ /* 0x000fe200078e33ff */
[----:B------:R-:W-:Y:S01]  /*11a0*/  @!P2 IMAD.MOV R0, RZ, RZ, -R0 ;  /* 0x000000ffff00a224 */ /* 0x000fe200078e0a00 */
[C---:B------:R-:W-:Y:S01]  /*11b0*/  ISETP.GT.U32.AND P2, PT, R14.reuse, R7, PT ;  /* 0x000000070e00720c */ /* 0x040fe20003f44070 */
[----:B------:R-:W-:Y:S01]  /*11c0*/  @!P5 IMAD.MOV R4, RZ, RZ, -R4 ;  /* 0x000000ffff04d224 */ /* 0x000fe200078e0a04 */
[C---:B------:R-:W-:Y:S01]  /*11d0*/  ISETP.GT.U32.AND P5, PT, R14.reuse, R9, PT ;  /* 0x000000090e00720c */ /* 0x040fe20003fa4070 */
[----:B------:R-:W-:Y:S01]  /*11e0*/  IMAD.MOV R16, RZ, RZ, -R12 ;  /* 0x000000ffff107224 */ /* 0x000fe200078e0a0c */
[----:B------:R-:W-:Y:S01]  /*11f0*/  LOP3.LUT R2, RZ, R3, RZ, 0x33, !PT ;  /* 0x00000003ff027212 */ /* 0x000fe200078e33ff */
[----:B------:R-:W-:Y:S01]  /*1200*/  IMAD R12, R14, R13, R15 ;  /* 0x0000000d0e0c7224 */ /* 0x000fe200078e020f */
[C---:B------:R-:W-:Y:S01]  /*1210*/  SEL R15, R5.reuse, R0, !P0 ;  /* 0x00000000050f7207 */ /* 0x040fe20004000000 */
[--C-:B------:R-:W-:Y:S01]  /*1220*/  @!P3 IMAD.IADD R8, R8, 0x1, -R14.reuse ;  /* 0x000000010808b824 */ /* 0x100fe200078e0a0e */
[----:B------:R-:W-:Y:S01]  /*1230*/  SEL R4, R5, R4, !P0 ;  /* 0x0000000405047207 */ /* 0x000fe20004000000 */
[C---:B------:R-:W-:Y:S01]  /*1240*/  IMAD R13, R14.reuse, R16, R19 ;  /* 0x000000100e0d7224 */ /* 0x040fe200078e0213 */
[----:B------:R-:W-:Y:S01]  /*1250*/  ISETP.GT.U32.AND P0, PT, R14, R10, PT ;  /* 0x0000000a0e00720c */ /* 0x000fe20003f04070 */
[----:B------:R-:W-:Y:S01]  /*1260*/  IMAD R0, R88, UR6, RZ ;  /* 0x0000000658007c24 */ /* 0x000fe2000f8e02ff */
[----:B------:R-:W-:Y:S01]  /*1270*/  IABS R5, R18 ;  /* 0x0000001200057213 */ /* 0x000fe20000000000 */
[--C-:B------:R-:W-:Y:S01]  /*1280*/  @!P2 IMAD.IADD R7, R7, 0x1, -R14.reuse ;  /* 0x000000010707a824 */ /* 0x100fe200078e0a0e */
[----:B------:R-:W-:Y:S01]  /*1290*/  UIMAD UR6, UR11, 0x18, URZ ;  /* 0x000000180b0678a4 */ /* 0x000fe2000f8e023f */
[----:B------:R-:W-:Y:S01]  /*12a0*/  @!P5 IMAD.IADD R9, R9, 0x1, -R14 ;  /* 0x000000010909d824 */ /* 0x000fe200078e0a0e */
[----:B------:R-:W-:Y:S01]  /*12b0*/  ISETP.GT.U32.AND P5, PT, R14, R8, PT ;  /* 0x000000080e00720c */ /* 0x000fe20003fa4070 */
[----:B------:R-:W-:Y:S01]  /*12c0*/  IMAD.HI.U32 R6, R6, R5, RZ ;  /* 0x0000000506067227 */ /* 0x000fe200078e00ff */
[----:B------:R-:W-:-:S02]  /*12d0*/  ISETP.GT.U32.AND P6, PT, R14, R7, PT ;  /* 0x000000070e00720c */ /* 0x000fc40003fc4070 */
[----:B------:R-:W-:Y:S02]  /*12e0*/  CS2R R70, SRZ ;  /* 0x0000000000467805 */ /* 0x000fe4000001ff00 */
[----:B------:R-:W-:Y:S01]  /*12f0*/  ISETP.GT.U32.AND P2, PT, R14, R9, PT ;  /* 0x000000090e00720c */ /* 0x000fe20003f44070 */
[----:B------:R-:W-:Y:S01]  /*1300*/  IMAD.MOV R6, RZ, RZ, -R6 ;  /* 0x000000ffff067224 */ /* 0x000fe200078e0a06 */
[----:B------:R-:W-:Y:S01]  /*1310*/  CS2R R40, SRZ ;  /* 0x0000000000287805 */ /* 0x000fe2000001ff00 */
[----:B------:R-:W-:Y:S01]  /*1320*/  @!P0 IMAD.IADD R10, R10, 0x1, -R14 ;  /* 0x000000010a0a8824 */ /* 0x000fe200078e0a0e */
[C---:B------:R-:W-:Y:S01]  /*1330*/  ISETP.GT.U32.AND P0, PT, R14.reuse, R11, PT ;  /* 0x0000000b0e00720c */ /* 0x040fe20003f04070 */
[----:B------:R-:W-:Y:S01]  /*1340*/  IMAD R5, R14, R6, R5 ;  /* 0x000000060e057224 */ /* 0x000fe200078e0205 */
[----:B------:R-:W-:Y:S02]  /*1350*/  CS2R R42, SRZ ;  /* 0x00000000002a7805 */ /* 0x000fe4000001ff00 */
[----:B------:R-:W-:-:S02]  /*1360*/  CS2R R44, SRZ ;  /* 0x00000000002c7805 */ /* 0x000fc4000001ff00 */
[----:B------:R-:W-:Y:S01]  /*1370*/  ISETP.GT.U32.AND P3, PT, R14, R10, PT ;  /* 0x0000000a0e00720c */ /* 0x000fe20003f64070 */
[--C-:B------:R-:W-:Y:S01]  /*1380*/  @!P5 IMAD.IADD R8, R8, 0x1, -R14.reuse ;  /* 0x000000010808d824 */ /* 0x100fe200078e0a0e */
[C---:B------:R-:W-:Y:S01]  /*1390*/  ISETP.GT.U32.AND P5, PT, R14.reuse, R13, PT ;  /* 0x0000000d0e00720c */ /* 0x040fe20003fa4070 */
[--C-:B------:R-:W-:Y:S01]  /*13a0*/  @!P6 IMAD.IADD R7, R7, 0x1, -R14.reuse ;  /* 0x000000010707e824 */ /* 0x100fe200078e0a0e */
[----:B------:R-:W-:Y:S01]  /*13b0*/  ISETP.GT.U32.AND P6, PT, R14, R12, PT ;  /* 0x0000000c0e00720c */ /* 0x000fe20003fc4070 */
[--C-:B------:R-:W-:Y:S01]  /*13c0*/  @!P2 IMAD.IADD R9, R9, 0x1, -R14.reuse ;  /* 0x000000010909a824 */ /* 0x100fe200078e0a0e */
[----:B------:R-:W-:Y:S01]  /*13d0*/  ISETP.GE.AND P2, PT, R18, RZ, PT ;  /* 0x000000ff1200720c */ /* 0x000fe20003f46270 */
[----:B------:R-:W-:Y:S01]  /*13e0*/  @!P4 IMAD.MOV R7, RZ, RZ, -R7 ;  /* 0x000000ffff07c224 */ /* 0x000fe200078e0a07 */
[----:B------:R-:W-:Y:S01]  /*13f0*/  CS2R R46, SRZ ;  /* 0x00000000002e7805 */ /* 0x000fe2000001ff00 */
[----:B------:R-:W-:Y:S01]  /*1400*/  @!P0 IMAD.IADD R11, R11, 0x1, -R14 ;  /* 0x000000010b0b8824 */ /* 0x000fe200078e0a0e */
[----:B------:R-:W-:-:S02]  /*1410*/  ISETP.GE.AND P0, PT, R20, RZ, PT ;  /* 0x000000ff1400720c */ /* 0x000fc40003f06270 */
[----:B------:R-:W-:Y:S02]  /*1420*/  CS2R R48, SRZ ;  /* 0x0000000000307805 */ /* 0x000fe4000001ff00 */
[----:B------:R-:W-:Y:S01]  /*1430*/  CS2R R50, SRZ ;  /* 0x0000000000327805 */ /* 0x000fe2000001ff00 */
[--C-:B------:R-:W-:Y:S01]  /*1440*/  @!P3 IMAD.IADD R10, R10, 0x1, -R14.reuse ;  /* 0x000000010a0ab824 */ /* 0x100fe200078e0a0e */
[----:B------:R-:W-:Y:S01]  /*1450*/  ISETP.GT.U32.AND P3, PT, R14, R5, PT ;  /* 0x000000050e00720c */ /* 0x000fe20003f64070 */
[--C-:B------:R-:W-:Y:S01]  /*1460*/  @!P5 IMAD.IADD R13, R13, 0x1, -R14.reuse ;  /* 0x000000010d0dd824 */ /* 0x100fe200078e0a0e */
[----:B------:R-:W-:Y:S01]  /*1470*/  CS2R R52, SRZ ;  /* 0x0000000000347805 */ /* 0x000fe2000001ff00 */
[----:B------:R-:W-:Y:S01]  /*1480*/  @!P6 IMAD.IADD R12, R12, 0x1, -R14 ;  /* 0x000000010c0ce824 */ /* 0x000fe200078e0a0e */
[----:B------:R-:W-:Y:S02]  /*1490*/  ISETP.GT.U32.AND P6, PT, R14, R11, PT ;  /* 0x0000000b0e00720c */ /* 0x000fe40003fc4070 */
[----:B------:R-:W-:-:S02]  /*14a0*/  CS2R R54, SRZ ;  /* 0x0000000000367805 */ /* 0x000fc4000001ff00 */
[C---:B------:R-:W-:Y:S02]  /*14b0*/  ISETP.GT.U32.AND P5, PT, R14.reuse, R13, PT ;  /* 0x0000000d0e00720c */ /* 0x040fe40003fa4070 */
[----:B------:R-:W-:Y:S02]  /*14c0*/  CS2R R26, SRZ ;  /* 0x00000000001a7805 */ /* 0x000fe4000001ff00 */
[----:B------:R-:W-:Y:S01]  /*14d0*/  ISETP.GT.U32.AND P4, PT, R14, R12, PT ;  /* 0x0000000c0e00720c */ /* 0x000fe20003f84070 */
[----:B------:R-:W-:Y:S01]  /*14e0*/  @!P0 IMAD.MOV R8, RZ, RZ, -R8 ;  /* 0x000000ffff088224 */ /* 0x000fe200078e0a08 */
[----:B------:R-:W-:Y:S02]  /*14f0*/  CS2R R28, SRZ ;  /* 0x00000000001c7805 */ /* 0x000fe4000001ff00 */
[----:B------:R-:W-:Y:S02]  /*1500*/  CS2R R30, SRZ ;  /* 0x00000000001e7805 */ /* 0x000fe4000001ff00 */
        /* <DEDUP_REMOVED lines=8> */
[----:B------:R-:W-:Y:S01]  /*1590*/  ISETP.GE.AND P6, PT, R22, RZ, PT ;  /* 0x000000ff1600720c */ /* 0x000fe20003fc6270 */
[----:B------:R-:W-:Y:S01]  /*15a0*/  @!P4 IMAD.IADD R12, R12, 0x1, -R14 ;  /* 0x000000010c0cc824 */ /* 0x000fe200078e0a0e */
[----:B------:R-:W-:Y:S01]  /*15b0*/  ISETP.GE.AND P4, PT, R23, RZ, PT ;  /* 0x000000ff1700720c */ /* 0x000fe20003f86270 */
[----:B------:R-:W-:Y:S01]  /*15c0*/  @!P1 IMAD.MOV R11, RZ, RZ, -R11 ;  /* 0x000000ffff0b9224 */ /* 0x000fe200078e0a0b */
[----:B------:R-:W-:-:S02]  /*15d0*/  ISETP.GE.AND P5, PT, R24, RZ, PT ;  /* 0x000000ff1800720c */ /* 0x000fc40003fa6270 */
[----:B------:R-:W-:Y:S02]  /*15e0*/  CS2R R24, SRZ ;  /* 0x0000000000187805 */ /* 0x000fe4000001ff00 */
[----:B------:R-:W-:Y:S01]  /*15f0*/  CS2R R38, SRZ ;  /* 0x0000000000267805 */ /* 0x000fe2000001ff00 */
[----:B------:R-:W-:Y:S01]  /*1600*/  @!P3 IMAD.MOV R9, RZ, RZ, -R9 ;  /* 0x000000ffff09b224 */ /* 0x000fe200078e0a09 */
[C---:B------:R-:W-:Y:S01]  /*1610*/  IADD3 R6, P3, R0.reuse, UR14, RZ ;  /* 0x0000000e00067c10 */ /* 0x040fe2000ff7e0ff */
[----:B------:R-:W-:Y:S01]  /*1620*/  UIMAD UR14, UR11, 0x13, URZ ;  /* 0x000000130b0e78a4 */ /* 0x000fe2000f8e023f */
[----:B------:R-:W-:Y:S01]  /*1630*/  @!P0 IMAD.IADD R5, R5, 0x1, -R14 ;  /* 0x0000000105058824 */ /* 0x000fe200078e0a0e */
[----:B------:R-:W-:Y:S01]  /*1640*/  ISETP.NE.AND P0, PT, R3, RZ, PT ;  /* 0x000000ff0300720c */ /* 0x000fe20003f05270 */
[----:B------:R-:W-:Y:S01]  /*1650*/  @!P6 IMAD.MOV R10, RZ, RZ, -R10 ;  /* 0x000000ffff0ae224 */ /* 0x000fe200078e0a0a */
[----:B------:R-:W-:Y:S01]  /*1660*/  LEA.HI.X.SX32 R22, R0, UR15, 0x1, P3 ;  /* 0x0000000f00167c11 */ /* 0x000fe200098f0eff */
[----:B------:R-:W-:Y:S01]  /*1670*/  @!P4 IMAD.MOV R12, RZ, RZ, -R12 ;  /* 0x000000ffff0cc224 */ /* 0x000fe200078e0a0c */
[C---:B------:R-:W-:Y:S01]  /*1680*/  SEL R9, R2.reuse, R9, !P0 ;  /* 0x0000000902097207 */ /* 0x040fe20004000000 */
[----:B------:R-:W-:Y:S01]  /*1690*/  @!P5 IMAD.MOV R13, RZ, RZ, -R13 ;  /* 0x000000ffff0dd224 */ /* 0x000fe200078e0a0d */
[C---:B------:R-:W-:Y:S01]  /*16a0*/  SEL R8, R2.reuse, R8, !P0 ;  /* 0x0000000802087207 */ /* 0x040fe20004000000 */
[----:B------:R-:W-:Y:S01]  /*16b0*/  @!P2 IMAD.MOV R5, RZ, RZ, -R5 ;  /* 0x000000ffff05a224 */ /* 0x000fe200078e0a05 */
[C---:B------:R-:W-:Y:S01]  /*16c0*/  SEL R10, R2.reuse, R10, !P0 ;  /* 0x0000000a020a7207 */ /* 0x040fe20004000000 */
[----:B------:R-:W-:Y:S01]  /*16d0*/  IMAD R9, R9, UR16, RZ ;  /* 0x0000001009097c24 */ /* 0x000fe2000f8e02ff */
[----:B------:R-:W-:Y:S01]  /*16e0*/  SEL R7, R2, R7, !P0 ;  /* 0x0000000702077207 */ /* 0x000fe20004000000 */
[----:B------:R-:W-:Y:S01]  /*16f0*/  IMAD R8, R8, UR16, RZ ;  /* 0x0000001008087c24 */ /* 0x000fe2000f8e02ff */
[----:B------:R-:W-:Y:S01]  /*1700*/  SEL R11, R2, R11, !P0 ;  /* 0x0000000b020b7207 */ /* 0x000fe20004000000 */
[----:B------:R-:W-:Y:S01]  /*1710*/  IMAD R10, R10, UR16, RZ ;  /* 0x000000100a0a7c24 */ /* 0x000fe2000f8e02ff */
[C---:B------:R-:W-:Y:S01]  /*1720*/  SEL R12, R2.reuse, R12, !P0 ;  /* 0x0000000c020c7207 */ /* 0x040fe20004000000 */
[----:B------:R-:W-:Y:S01]  /*1730*/  IMAD R0, R15, UR5, RZ ;  /* 0x000000050f007c24 */ /* 0x000fe2000f8e02ff */
[C---:B------:R-:W-:Y:S01]  /*1740*/  SEL R13, R2.reuse, R13, !P0 ;  /* 0x0000000d020d7207 */ /* 0x040fe20004000000 */
[----:B------:R-:W-:Y:S01]  /*1750*/  IMAD R7, R7, UR16, RZ ;  /* 0x0000001007077c24 */ /* 0x000fe2000f8e02ff */
[----:B------:R-:W-:Y:S01]  /*1760*/  SEL R3, R2, R5, !P0 ;  /* 0x0000000502037207 */ /* 0x000fe20004000000 */
[----:B------:R-:W-:Y:S01]  /*1770*/  IMAD R2, R4, UR5, RZ ;  /* 0x0000000504027c24 */ /* 0x000fe2000f8e02ff */
[-C--:B------:R-:W-:Y:S01]  /*1780*/  IADD3 R23, P0, R9, R6.reuse, RZ ;  /* 0x0000000609177210 */ /* 0x080fe20007f1e0ff */
[----:B------:R-:W-:Y:S01]  /*1790*/  IMAD R5, R13, UR16, RZ ;  /* 0x000000100d057c24 */ /* 0x000fe2000f8e02ff */
[----:B------:R-:W-:Y:S01]  /*17a0*/  IADD3 R19, P6, R8, R6, RZ ;  /* 0x0000000608137210 */ /* 0x000fe20007fde0ff */
[----:B------:R-:W-:Y:S01]  /*17b0*/  UMOV UR5, URZ ;  /* 0x0000003f00057c82 */ /* 0x000fe20008000000 */
[----:B------:R-:W-:Y:S01]  /*17c0*/  LEA.HI.X.SX32 R15, R9, R22, 0x1, P0 ;  /* 0x00000016090f7211 */ /* 0x000fe200000f0eff */
[----:B------:R-:W-:Y:S01]  /*17d0*/  UIADD3.64 UR18, UR4, -UR18, URZ ;  /* 0x8000001204127297 */ /* 0x000fe2000fffe03f */
[----:B------:R-:W-:Y:S01]  /*17e0*/  IADD3 R13, P0, R2, UR12, RZ ;  /* 0x0000000c020d7c10 */ /* 0x000fe2000ff1e0ff */
[----:B------:R-:W-:Y:S01]  /*17f0*/  USHF.R.S32.HI UR5, URZ, 0x1f, UR20 ;  /* 0x0000001f3f057899 */ /* 0x000fe20008011414 */
[----:B------:R-:W-:Y:S01]  /*1800*/  IADD3 R88, P1, R10, R6, RZ ;  /* 0x000000060a587210 */ /* 0x000fe20007f3e0ff */
[----:B------:R-:W-:Y:S01]  /*1810*/  IMAD R4, R12, UR16, RZ ;  /* 0x000000100c047c24 */ /* 0x000fe2000f8e02ff */
[----:B------:R-:W-:Y:S01]  /*1820*/  LEA.HI.X.SX32 R14, R8, R22, 0x1, P6 ;  /* 0x00000016080e7211 */ /* 0x000fe200030f0eff */
[----:B------:R-:W-:Y:S01]  /*1830*/  IMAD R11, R11, UR16, RZ ;  /* 0x000000100b0b7c24 */ /* 0x000fe2000f8e02ff */
[----:B------:R-:W-:Y:S01]  /*1840*/  IADD3 R20, P6, R0, UR12, RZ ;  /* 0x0000000c00147c10 */ /* 0x000fe2000ffde0ff */
[----:B------:R-:W-:Y:S01]  /*1850*/  IMAD R3, R3, UR16, RZ ;  /* 0x0000001003037c24 */ /* 0x000fe2000f8e02ff */
[----:B------:R-:W-:Y:S01]  /*1860*/  IADD3 R18, P5, R7, R6, RZ ;  /* 0x0000000607127210 */ /* 0x000fe20007fbe0ff */
[----:B------:R-:W-:Y:S01]  /*1870*/  UIMAD UR12, UR11, 0x15, URZ ;  /* 0x000000150b0c78a4 */ /* 0x000fe2000f8e023f */
[----:B------:R-:W-:Y:S01]  /*1880*/  LEA.HI.X.SX32 R2, R2, UR13, 0x1, P0 ;  /* 0x0000000d02027c11 */ /* 0x000fe200080f0eff */
[----:B------:R-:W-:Y:S01]  /*1890*/  UIMAD UR15, UR11, 0x12, URZ ;  /* 0x000000120b0f78a4 */ /* 0x000fe2000f8e023f */
[----:B------:R-:W-:Y:S01]  /*18a0*/  LEA.HI.X.SX32 R16, R10, R22, 0x1, P1 ;  /* 0x000000160a107211 */ /* 0x000fe200008f0eff */
[----:B------:R-:W-:Y:S01]  /*18b0*/  UIMAD UR16, UR11, 0x11, URZ ;  /* 0x000000110b1078a4 */ /* 0x000fe2000f8e023f */
[----:B------:R-:W-:-:S02]  /*18c0*/  IADD3 R94, P0, R13, UR20, RZ ;  /* 0x000000140d5e7c10 */ /* 0x000fc4000ff1e0ff */
[----:B------:R-:W-:Y:S01]  /*18d0*/  LEA.HI.X.SX32 R0, R0, UR13, 0x1, P6 ;  /* 0x0000000d00007c11 */ /* 0x000fe2000b0f0eff */
[----:B------:R-:W-:Y:S01]  /*18e0*/  UIMAD UR13, UR11, 0x14, URZ ;  /* 0x000000140b0d78a4 */ /* 0x000fe2000f8e023f */
[----:B------:R-:W-:Y:S01]  /*18f0*/  IADD3 R95, P1, R20, UR20, RZ ;  /* 0x00000014145f7c10 */ /* 0x000fe2000ff3e0ff */
[----:B------:R-:W-:Y:S01]  /*1900*/  UIMAD UR20, UR11, 0xf, URZ ;  /* 0x0000000f0b1478a4 */ /* 0x000fe2000f8e023f */
[----:B------:R-:W-:Y:S02]  /*1910*/  LEA.HI.X.SX32 R12, R7, R22, 0x1, P5 ;  /* 0x00000016070c7211 */ /* 0x000fe400028f0eff */
[----:B------:R-:W-:Y:S02]  /*1920*/  IADD3.X R7, R2, UR5, RZ, P0, !PT ;  /* 0x0000000502077c10 */ /* 0x000fe400087fe4ff */
[----:B------:R-:W-:Y:S01]  /*1930*/  IADD3.X R8, R0, UR5, RZ, P1, !PT ;  /* 0x0000000500087c10 */ /* 0x000fe20008ffe4ff */
[----:B------:R-:W-:Y:S01]  /*1940*/  USHF.R.S32.HI UR5, URZ, 0x1f, UR22 ;  /* 0x0000001f3f057899 */ /* 0x000fe20008011416 */
[----:B------:R-:W-:-:S02]  /*1950*/  IADD3 R96, P0, R13, UR23, RZ ;  /* 0x000000170d607c10 */ /* 0x000fc4000ff1e0ff */
[----:B------:R-:W-:Y:S01]  /*1960*/  IADD3 R97, P1, R20, UR23, RZ ;  /* 0x0000001714617c10 */ /* 0x000fe2000ff3e0ff */
[----:B------:R-:W-:Y:S01]  /*1970*/  USHF.R.S32.HI UR23, URZ, 0x1f, UR25 ;  /* 0x0000001f3f177899 */ /* 0x000fe20008011419 */
[----:B------:R-:W-:Y:S02]  /*1980*/  IADD3 R90, P2, R11, R6, RZ ;  /* 0x000000060b5a7210 */ /* 0x000fe40007f5e0ff */
[----:B------:R-:W-:Y:S02]  /*1990*/  IADD3.X R9, R2, UR21, RZ, P0, !PT ;  /* 0x0000001502097c10 */ /* 0x000fe400087fe4ff */
[----:B------:R-:W-:Y:S01]  /*19a0*/  IADD3.X R10, R0, UR21, RZ, P1, !PT ;  /* 0x00000015000a7c10 */ /* 0x000fe20008ffe4ff */
[----:B------:R-:W-:Y:S01]  /*19b0*/  UIMAD UR21, UR11, 0xe, URZ ;  /* 0x0000000e0b1578a4 */ /* 0x000fe2000f8e023f */
[----:B------:R-:W-:Y:S02]  /*19c0*/  IADD3 R98, P0, R13, UR22, RZ ;  /* 0x000000160d627c10 */ /* 0x000fe4000ff1e0ff */
[----:B------:R-:W-:Y:S01]  /*19d0*/  IADD3 R99, P1, R20, UR22, RZ ;  /* 0x0000001614637c10 */ /* 0x000fe2000ff3e0ff */
[----:B------:R-:W-:Y:S01]  /*19e0*/  UIMAD UR22, UR11, 0xd, URZ ;  /* 0x0000000d0b1678a4 */ /* 0x000fe2000f8e023f */
[----:B------:R-:W-:-:S02]  /*19f0*/  LEA.HI.X.SX32 R17, R11, R22, 0x1, P2 ;  /* 0x000000160b117211 */ /* 0x000fc400010f0eff */
[-C--:B------:R-:W-:Y:S02]  /*1a00*/  IADD3 R91, P3, R4, R6.reuse, RZ ;  /* 0x00000006045b7210 */ /* 0x080fe40007f7e0ff */
[-C--:B------:R-:W-:Y:S02]  /*1a10*/  IADD3 R92, P4, R5, R6.reuse, RZ ;  /* 0x00000006055c7210 */ /* 0x080fe40007f9e0ff */
[----:B------:R-:W-:Y:S02]  /*1a20*/  IADD3 R93, P5, R3, R6, RZ ;  /* 0x00000006035d7210 */ /* 0x000fe40007fbe0ff */
[----:B------:R-:W-:Y:S02]  /*1a30*/  IADD3.X R11, R2, UR5, RZ, P0, !PT ;  /* 0x00000005020b7c10 */ /* 0x000fe400087fe4ff */
[----:B------:R-:W-:Y:S01]  /*1a40*/  IADD3.X R21, R0, UR5, RZ, P1, !PT ;  /* 0x0000000500157c10 */ /* 0x000fe20008ffe4ff */
[----:B------:R-:W-:Y:S01]  /*1a50*/  USHF.R.S32.HI UR5, URZ, 0x1f, UR24 ;  /* 0x0000001f3f057899 */ /* 0x000fe20008011418 */
[----:B------:R-:W-:-:S02]  /*1a60*/  IADD3 R100, P0, R13, UR25, RZ ;  /* 0x000000190d647c10 */ /* 0x000fc4000ff1e0ff */
[----:B------:R-:W-:Y:S01]  /*1a70*/  IADD3 R228, P1, R20, UR25, RZ ;  /* 0x0000001914e47c10 */ /* 0x000fe2000ff3e0ff */
[----:B------:R-:W-:Y:S01]  /*1a80*/  USHF.R.S32.HI UR25, URZ, 0x1f, UR27 ;  /* 0x0000001f3f197899 */ /* 0x000fe2000801141b */
[-C--:B------:R-:W-:Y:S02]  /*1a90*/  LEA.HI.X.SX32 R4, R4, R22.reuse, 0x1, P3 ;  /* 0x0000001604047211 */ /* 0x080fe400018f0eff */
[-C--:B------:R-:W-:Y:S02]  /*1aa0*/  LEA.HI.X.SX32 R5, R5, R22.reuse, 0x1, P4 ;  /* 0x0000001605057211 */ /* 0x080fe400020f0eff */
[----:B------:R-:W-:Y:S01]  /*1ab0*/  LEA.HI.X.SX32 R6, R3, R22, 0x1, P5 ;  /* 0x0000001603067211 */ /* 0x000fe200028f0eff */
[----:B------:R-:W-:Y:S01]  /*1ac0*/  IMAD.MOV.U32 R3, RZ, RZ, RZ ;  /* 0x000000ffff037224 */ /* 0x000fe200078e00ff */
[----:B------:R-:W-:Y:S02]  /*1ad0*/  IADD3.X R22, R2, UR23, RZ, P0, !PT ;  /* 0x0000001702167c10 */ /* 0x000fe400087fe4ff */
[----:B------:R-:W-:Y:S01]  /*1ae0*/  IADD3.X R89, R0, UR23, RZ, P1, !PT ;  /* 0x0000001700597c10 */ /* 0x000fe20008ffe4ff */
[----:B------:R-:W-:Y:S01]  /*1af0*/  UIMAD UR23, UR11, 0xc, URZ ;  /* 0x0000000c0b1778a4 */ /* 0x000fe2000f8e023f */
[----:B------:R-:W-:-:S02]  /*1b00*/  IADD3 R230, P0, R13, UR24, RZ ;  /* 0x000000180de67c10 */ /* 0x000fc4000ff1e0ff */
[----:B------:R-:W-:Y:S01]  /*1b10*/  IADD3 R232, P1, R20, UR24, RZ ;  /* 0x0000001814e87c10 */ /* 0x000fe2000ff3e0ff */
[----:B------:R-:W-:Y:S01]  /*1b20*/  UIMAD UR24, UR11, 0xb, URZ ;  /* 0x0000000b0b1878a4 */ /* 0x000fe2000f8e023f */
[----:B------:R-:W-:Y:S02]  /*1b30*/  IADD3.X R229, R2, UR5, RZ, P0, !PT ;  /* 0x0000000502e57c10 */ /* 0x000fe400087fe4ff */
[----:B------:R-:W-:Y:S01]  /*1b40*/  IADD3.X R231, R0, UR5, RZ, P1, !PT ;  /* 0x0000000500e77c10 */ /* 0x000fe20008ffe4ff */
[----:B------:R-:W-:Y:S01]  /*1b50*/  USHF.R.S32.HI UR5, URZ, 0x1f, UR26 ;  /* 0x0000001f3f057899 */ /* 0x000fe2000801141a */
[----:B------:R-:W-:Y:S02]  /*1b60*/  IADD3 R234, P0, R13, UR27, RZ ;  /* 0x0000001b0dea7c10 */ /* 0x000fe4000ff1e0ff */
[----:B------:R-:W-:Y:S01]  /*1b70*/  IADD3 R236, P1, R20, UR27, RZ ;  /* 0x0000001b14ec7c10 */ /* 0x000fe2000ff3e0ff */
[----:B------:R-:W-:Y:S01]  /*1b80*/  USHF.R.S32.HI UR27, URZ, 0x1f, UR29 ;  /* 0x0000001f3f1b7899 */ /* 0x000fe2000801141d */
[----:B------:R-:W-:-:S02]  /*1b90*/  IADD3.X R233, R2, UR25, RZ, P0, !PT ;  /* 0x0000001902e97c10 */ /* 0x000fc400087fe4ff */
[----:B------:R-:W-:Y:S01]  /*1ba0*/  IADD3.X R235, R0, UR25, RZ, P1, !PT ;  /* 0x0000001900eb7c10 */ /* 0x000fe20008ffe4ff */
[----:B------:R-:W-:Y:S01]  /*1bb0*/  UIMAD UR25, UR11, 0xa, URZ ;  /* 0x0000000a0b1978a4 */ /* 0x000fe2000f8e023f */
[C---:B------:R-:W-:Y:S02]  /*1bc0*/  IADD3 R238, P0, R13.reuse, UR26, RZ ;  /* 0x0000001a0dee7c10 */ /* 0x040fe4000ff1e0ff */
[----:B------:R-:W-:Y:S01]  /*1bd0*/  IADD3 R240, P1, R20, UR26, RZ ;  /* 0x0000001a14f07c10 */ /* 0x000fe2000ff3e0ff */
[----:B------:R-:W-:Y:S01]  /*1be0*/  UIMAD UR26, UR11, 0x9, URZ ;  /* 0x000000090b1a78a4 */ /* 0x000fe2000f8e023f */
[----:B------:R-:W-:Y:S02]  /*1bf0*/  IADD3.X R237, R2, UR5, RZ, P0, !PT ;  /* 0x0000000502ed7c10 */ /* 0x000fe400087fe4ff */
[----:B------:R-:W-:Y:S01]  /*1c00*/  IADD3.X R239, R0, UR5, RZ, P1, !PT ;  /* 0x0000000500ef7c10 */ /* 0x000fe20008ffe4ff */
[----:B------:R-:W-:Y:S01]  /*1c10*/  USHF.R.S32.HI UR5, URZ, 0x1f, UR28 ;  /* 0x0000001f3f057899 */ /* 0x000fe2000801141c */
[----:B------:R-:W-:-:S02]  /*1c20*/  IADD3 R242, P0, R13, UR29, RZ ;  /* 0x0000001d0df27c10 */ /* 0x000fc4000ff1e0ff */
[----:B------:R-:W-:Y:S01]  /*1c30*/  IADD3 R244, P1, R20, UR29, RZ ;  /* 0x0000001d14f47c10 */ /* 0x000fe2000ff3e0ff */
[----:B------:R-:W-:Y:S01]  /*1c40*/  USHF.R.S32.HI UR29, URZ, 0x1f, UR31 ;  /* 0x0000001f3f1d7899 */ /* 0x000fe2000801141f */
[----:B------:R-:W-:Y:S02]  /*1c50*/  IADD3.X R241, R2, UR27, RZ, P0, !PT ;  /* 0x0000001b02f17c10 */ /* 0x000fe400087fe4ff */
[----:B------:R-:W-:Y:S01]  /*1c60*/  IADD3.X R243, R0, UR27, RZ, P1, !PT ;  /* 0x0000001b00f37c10 */ /* 0x000fe20008ffe4ff */
[----:B------:R-:W-:Y:S01]  /*1c70*/  USHF.L.U32 UR27, UR11, 0x3, URZ ;  /* 0x000000030b1b7899 */ /* 0x000fe2000800063f */
[----:B------:R-:W-:Y:S02]  /*1c80*/  IADD3 R246, P0, R13, UR28, RZ ;  /* 0x0000001c0df67c10 */ /* 0x000fe4000ff1e0ff */
[----:B------:R-:W-:Y:S01]  /*1c90*/  IADD3 R248, P1, R20, UR28, RZ ;  /* 0x0000001c14f87c10 */ /* 0x000fe2000ff3e0ff */
[----:B------:R-:W-:Y:S01]  /*1ca0*/  UIMAD UR28, UR11, 0x7, URZ ;  /* 0x000000070b1c78a4 */ /* 0x000fe2000f8e023f */
[----:B------:R-:W-:-:S02]  /*1cb0*/  IADD3.X R245, R2, UR5, RZ, P0, !PT ;  /* 0x0000000502f57c10 */ /* 0x000fc400087fe4ff */
[----:B------:R-:W-:Y:S01]  /*1cc0*/  IADD3.X R247, R0, UR5, RZ, P1, !PT ;  /* 0x0000000500f77c10 */ /* 0x000fe20008ffe4ff */
[----:B------:R-:W-:Y:S01]  /*1cd0*/  USHF.R.S32.HI UR5, URZ, 0x1f, UR30 ;  /* 0x0000001f3f057899 */ /* 0x000fe2000801141e */
[C---:B------:R-:W-:Y:S02]  /*1ce0*/  IADD3 R250, P0, R13.reuse, UR31, RZ ;  /* 0x0000001f0dfa7c10 */ /* 0x040fe4000ff1e0ff */
[----:B------:R-:W-:Y:S01]  /*1cf0*/  IADD3 R252, P1, R20, UR31, RZ ;  /* 0x0000001f14fc7c10 */ /* 0x000fe2000ff3e0ff */
[----:B------:R-:W-:Y:S01]  /*1d00*/  USHF.R.S32.HI UR31, URZ, 0x1f, UR35 ;  /* 0x0000001f3f1f7899 */ /* 0x000fe20008011423 */
[----:B------:R-:W-:Y:S02]  /*1d10*/  IADD3.X R249, R2, UR29, RZ, P0, !PT ;  /* 0x0000001d02f97c10 */ /* 0x000fe400087fe4ff */
[----:B------:R-:W-:Y:S01]  /*1d20*/  IADD3.X R251, R0, UR29, RZ, P1, !PT ;  /* 0x0000001d00fb7c10 */ /* 0x000fe20008ffe4ff */
[----:B------:R-:W-:Y:S01]  /*1d30*/  UIMAD UR29, UR11, 0x6, URZ ;  /* 0x000000060b1d78a4 */ /* 0x000fe2000f8e023f */
[----:B------:R-:W-:-:S02]  /*1d40*/  IADD3 R106, P0, R13, UR30, RZ ;  /* 0x0000001e0d6a7c10 */ /* 0x000fc4000ff1e0ff */
[----:B------:R-:W-:Y:S01]  /*1d50*/  IADD3 R105, P1, R20, UR30, RZ ;  /* 0x0000001e14697c10 */ /* 0x000fe2000ff3e0ff */
[----:B------:R-:W-:Y:S02]  /*1d60*/  UIMAD UR30, UR11, 0x5, URZ ;  /* 0x000000050b1e78a4 */ /* 0x000fe4000f8e023f */
[----:B------:R0:W-:Y:S04]  /*1d70*/  STL [R1+0x4], R106 ;  /* 0x0000046a01007387 */ /* 0x0001e80000100800 */
[----:B------:R1:W-:Y:S01]  /*1d80*/  STL [R1+0xc], R105 ;  /* 0x00000c6901007387 */ /* 0x0003e20000100800 */
[----:B0-----:R-:W-:Y:S02]  /*1d90*/  IADD3.X R106, R2, UR5, RZ, P0, !PT ;  /* 0x00000005026a7c10 */ /* 0x001fe400087fe4ff */
[----:B-1----:R-:W-:-:S03]  /*1da0*/  IADD3.X R105, R0, UR5, RZ, P1, !PT ;  /* 0x0000000500697c10 */ /* 0x002fc60008ffe4ff */
[----:B------:R0:W-:Y:S01]  /*1db0*/  STL [R1], R106 ;  /* 0x0000006a01007387 */ /* 0x0001e20000100800 */
[----:B------:R-:W-:-:S03]  /*1dc0*/  USHF.R.S32.HI UR5, URZ, 0x1f, UR34 ;  /* 0x0000001f3f057899 */ /* 0x000fc60008011422 */
[----:B------:R1:W-:Y:S01]  /*1dd0*/  STL [R1+0x8], R105 ;  /* 0x0000086901007387 */ /* 0x0003e20000100800 */
[----:B0-----:R-:W-:Y:S02]  /*1de0*/  IADD3 R106, P0, R13, UR35, RZ ;  /* 0x000000230d6a7c10 */ /* 0x001fe4000ff1e0ff */
[----:B-1----:R-:W-:-:S03]  /*1df0*/  IADD3 R105, P1, R20, UR35, RZ ;  /* 0x0000002314697c10 */ /* 0x002fc6000ff3e0ff */
[----:B------:R0:W-:Y:S01]  /*1e00*/  STL [R1+0x14], R106 ;  /* 0x0000146a01007387 */ /* 0x0001e20000100800 */
[----:B------:R-:W-:-:S03]  /*1e10*/  USHF.R.S32.HI UR35, URZ, 0x1f, UR36 ;  /* 0x0000001f3f237899 */ /* 0x000fc60008011424 */
[----:B------:R1:W-:Y:S01]  /*1e20*/  STL [R1+0x1c], R105 ;  /* 0x00001c6901007387 */ /* 0x0003e20000100800 */
[----:B0-----:R-:W-:Y:S02]  /*1e30*/  IADD3.X R106, R2, UR31, RZ, P0, !PT ;  /* 0x0000001f026a7c10 */ /* 0x001fe400087fe4ff */
[----:B-1----:R-:W-:-:S03]  /*1e40*/  IADD3.X R105, R0, UR31, RZ, P1, !PT ;  /* 0x0000001f00697c10 */ /* 0x002fc60008ffe4ff */
[----:B------:R0:W-:Y:S01]  /*1e50*/  STL [R1+0x10], R106 ;  /* 0x0000106a01007387 */ /* 0x0001e20000100800 */
[----:B------:R-:W-:-:S03]  /*1e60*/  USHF.L.U32 UR31, UR11, 0x2, URZ ;  /* 0x000000020b1f7899 */ /* 0x000fc6000800063f */
[----:B------:R1:W-:Y:S01]  /*1e70*/  STL [R1+0x18], R105 ;  /* 0x0000186901007387 */ /* 0x0003e20000100800 */
[----:B0-----:R-:W-:Y:S02]  /*1e80*/  IADD3 R106, P0, R13, UR34, RZ ;  /* 0x000000220d6a7c10 */ /* 0x001fe4000ff1e0ff */
[----:B-1----:R-:W-:-:S03]  /*1e90*/  IADD3 R105, P1, R20, UR34, RZ ;  /* 0x0000002214697c10 */ /* 0x002fc6000ff3e0ff */
[----:B------:R0:W-:Y:S01]  /*1ea0*/  STL [R1+0x24], R106 ;  /* 0x0000246a01007387 */ /* 0x0001e20000100800 */
[----:B------:R-:W-:-:S03]  /*1eb0*/  UIMAD UR34, UR11, 0x3, URZ ;  /* 0x000000030b2278a4 */ /* 0x000fc6000f8e023f */
[----:B------:R1:W-:Y:S01]  /*1ec0*/  STL [R1+0x2c], R105 ;  /* 0x00002c6901007387 */ /* 0x0003e20000100800 */
[----:B0-----:R-:W-:Y:S02]  /*1ed0*/  IADD3.X R106, R2, UR5, RZ, P0, !PT ;  /* 0x00000005026a7c10 */ /* 0x001fe400087fe4ff */
[----:B-1----:R-:W-:-:S03]  /*1ee0*/  IADD3.X R105, R0, UR5, RZ, P1, !PT ;  /* 0x0000000500697c10 */ /* 0x002fc60008ffe4ff */
[----:B------:R0:W-:Y:S01]  /*1ef0*/  STL [R1+0x20], R106 ;  /* 0x0000206a01007387 */ /* 0x0001e20000100800 */
        /* <DEDUP_REMOVED lines=155> */
[----:B------:R-:W-:Y:S02]  /*28b0*/  USHF.R.S32.HI UR40, URZ, 0x1f, UR59 ;  /* 0x0000001f3f287899 */ /* 0x000fe4000801143b */
[----:B------:R-:W-:Y:S01]  /*28c0*/  USHF.R.S32.HI UR59, URZ, 0x1f, UR34 ;  /* 0x0000001f3f3b7899 */ /* 0x000fe20008011422 */
        /* <DEDUP_REMOVED lines=101> */
[----:B0-----:R-:W-:Y:S02]  /*2f20*/  SHF.R.S32.HI R106, RZ, 0x6, R101 ;  /* 0x00000006ff6a7819 */ /* 0x001fe40000011465 */
[----:B------:R-:W-:Y:S02]  /*2f30*/  LOP3.LUT R101, R102, 0x90, RZ, 0xc0, !PT ;  /* 0x0000009066657812 */ /* 0x000fe400078ec0ff */
[----:B-1----:R-:W-:Y:S01]  /*2f40*/  IADD3 R105, P2, R13, UR6, RZ ;  /* 0x000000060d697c10 */ /* 0x002fe2000ff5e0ff */
[----:B------:R-:W-:Y:S01]  /*2f50*/  STL [R1+0x36c], R106 ;  /* 0x00036c6a01007387 */ /* 0x000fe20000100800 */
[----:B------:R-:W-:Y:S01]  /*2f60*/  IADD3 R102, P1, R20, UR6, RZ ;  /* 0x0000000614667c10 */ /* 0x000fe2000ff3e0ff */
[----:B------:R-:W-:Y:S01]  /*2f70*/  USHF.R.S32.HI UR6, URZ, 0x1f, UR10 ;  /* 0x0000001f3f067899 */ /* 0x000fe2000801140a */
[----:B------:R-:W-:Y:S01]  /*2f80*/  LOP3.LUT R101, R101, 0x7f, R104, 0x78, !PT ;  /* 0x0000007f65657812 */ /* 0x000fe200078e7868 */
[----:B------:R0:W-:Y:S01]  /*2f90*/  STL [R1+0x1d4], R105 ;  /* 0x0001d46901007387 */ /* 0x0001e20000100800 */
[----:B------:R-:W-:-:S03]  /*2fa0*/  LOP3.LUT R104, R103, 0x10, RZ, 0x3c, !PT ;  /* 0x0000001067687812 */ /* 0x000fc600078e3cff */
[----:B------:R1:W-:Y:S01]  /*2fb0*/  STL [R1+0x1dc], R102 ;  /* 0x0001dc6601007387 */ /* 0x0003e20000100800 */
[----:B0-----:R-:W-:Y:S02]  /*2fc0*/  IADD3 R105, P0, R13, UR61, RZ ;  /* 0x0000003d0d697c10 */ /* 0x001fe4000ff1e0ff */
[----:B-1----:R-:W-:-:S03]  /*2fd0*/  IADD3 R102, P4, R20, UR61, RZ ;  /* 0x0000003d14667c10 */ /* 0x002fc6000ff9e0ff */
[----:B------:R-:W-:Y:S01]  /*2fe0*/  STL [R1+0x1e4], R105 ;  /* 0x0001e46901007387 */ /* 0x000fe20000100800 */
[----:B------:R-:W-:-:S03]  /*2ff0*/  UIMAD UR61, UR11, 0x16, URZ ;  /* 0x000000160b3d78a4 */ /* 0x000fc6000f8e023f */
[----:B------:R0:W-:Y:S04]  /*3000*/  STL [R1+0x1ec], R102 ;  /* 0x0001ec6601007387 */ /* 0x0001e80000100800 */
[----:B------:R1:W-:Y:S01]  /*3010*/  STL [R1+0x368], R104 ;  /* 0x0003686801007387 */ /* 0x0003e20000100800 */
[C---:B0-----:R-:W-:Y:S02]  /*3020*/  LOP3.LUT R102, R103.reuse, 0x20, RZ, 0x3c, !PT ;  /* 0x0000002067667812 */ /* 0x041fe400078e3cff */
[----:B-1----:R-:W-:-:S03]  /*3030*/  LOP3.LUT R104, R103, 0x30, RZ, 0x3c, !PT ;  /* 0x0000003067687812 */ /* 0x002fc600078e3cff */
[----:B------:R0:W-:Y:S01]  /*3040*/  STL [R1+0x364], R102 ;  /* 0x0003646601007387 */ /* 0x0001e20000100800 */
[----:B------:R-:W-:-:S03]  /*3050*/  LOP3.LUT R103, R101, 0x20, RZ, 0x3c, !PT ;  /* 0x0000002065677812 */ /* 0x000fc600078e3cff */
[----:B------:R1:W-:Y:S01]  /*3060*/  STL [R1+0x360], R104 ;  /* 0x0003606801007387 */ /* 0x0003e20000100800 */
[----:B0-----:R-:W-:Y:S02]  /*3070*/  IADD3 R102, P3, R13, UR61, RZ ;  /* 0x0000003d0d667c10 */ /* 0x001fe4000ff7e0ff */
[----:B-1----:R-:W-:-:S03]  /*3080*/  IADD3.X R104, R2, UR37, RZ, P6, !PT ;  /* 0x0000002502687c10 */ /* 0x002fc6000b7fe4ff */
[----:B------:R0:W-:Y:S01]  /*3090*/  STL [R1+0x1f4], R102 ;  /* 0x0001f46601007387 */ /* 0x0001e20000100800 */
[----:B------:R-:W-:-:S03]  /*30a0*/  IADD3 R103, P6, R20, UR61, RZ ;  /* 0x0000003d14677c10 */ /* 0x000fc6000ffde0ff */
[----:B------:R1:W-:Y:S04]  /*30b0*/  STL [R1+0x1c0], R104 ;  /* 0x0001c06801007387 */ /* 0x0003e80000100800 */
[----:B------:R2:W-:Y:S01]  /*30c0*/  STL [R1+0x1fc], R103 ;  /* 0x0001fc6701007387 */ /* 0x0005e20000100800 */
[----:B0-----:R-:W-:Y:S02]  /*30d0*/  IADD3.X R102, R0, UR37, RZ, P5, !PT ;  /* 0x0000002500667c10 */ /* 0x001fe4000affe4ff */
[----:B-1----:R-:W-:-:S03]  /*30e0*/  IADD3 R104, P5, R13, UR12, RZ ;  /* 0x0000000c0d687c10 */ /* 0x002fc6000ffbe0ff */
[----:B------:R0:W-:Y:S01]  /*30f0*/  STL [R1+0x1c8], R102 ;  /* 0x0001c86601007387 */ /* 0x0001e20000100800 */
[----:B--2---:R-:W-:-:S03]  /*3100*/  IADD3.X R103, R2, UR38, RZ, P2, !PT ;  /* 0x0000002602677c10 */ /* 0x004fc600097fe4ff */
[----:B------:R1:W-:Y:S04]  /*3110*/  STL [R1+0x204], R104 ;  /* 0x0002046801007387 */ /* 0x0003e80000100800 */
[----:B------:R2:W-:Y:S01]  /*3120*/  STL [R1+0x1d0], R103 ;  /* 0x0001d06701007387 */ /* 0x0005e20000100800 */
[----:B0-----:R-:W-:Y:S02]  /*3130*/  IADD3 R102, P2, R20, UR12, RZ ;  /* 0x0000000c14667c10 */ /* 0x001fe4000ff5e0ff */
[----:B-1----:R-:W-:-:S03]  /*3140*/  IADD3.X R104, R0, UR38, RZ, P1, !PT ;  /* 0x0000002600687c10 */ /* 0x002fc60008ffe4ff */
[----:B------:R0:W-:Y:S01]  /*3150*/  STL [R1+0x20c], R102 ;  /* 0x00020c6601007387 */ /* 0x0001e20000100800 */
[----:B--2---:R-:W-:-:S03]  /*3160*/  IADD3 R103, P1, R13, UR13, RZ ;  /* 0x0000000d0d677c10 */ /* 0x004fc6000ff3e0ff */
        /* <DEDUP_REMOVED lines=12> */
[----:B------:R1:W-:Y:S01]  /*3230*/  STL [R1+0x1f0], R104 ;  /* 0x0001f06801007387 */ /* 0x0003e20000100800 */
[----:B------:R-:W-:-:S03]  /*3240*/  UMOV UR14, UR4 ;  /* 0x00000004000e7c82 */ /* 0x000fc60008000000 */
[----:B------:R2:W-:Y:S01]  /*3250*/  STL [R1+0x22c], R103 ;  /* 0x00022c6701007387 */ /* 0x0005e20000100800 */
[----:B0-----:R-:W-:Y:S02]  /*3260*/  IADD3.X R102, R0, UR40, RZ, P6, !PT ;  /* 0x0000002800667c10 */ /* 0x001fe4000b7fe4ff */
[----:B-1----:R-:W-:-:S03]  /*3270*/  IADD3 R104, P6, R13, UR15, RZ ;  /* 0x0000000f0d687c10 */ /* 0x002fc6000ffde0ff */
[----:B------:R0:W-:Y:S01]  /*3280*/  STL [R1+0x1f8], R102 ;  /* 0x0001f86601007387 */ /* 0x0001e20000100800 */
[----:B--2---:R-:W-:-:S03]  /*3290*/  IADD3.X R103, R2, UR41, RZ, P5, !PT ;  /* 0x0000002902677c10 */ /* 0x004fc6000affe4ff */
[----:B------:R1:W-:Y:S04]  /*32a0*/  STL [R1+0x234], R104 ;  /* 0x0002346801007387 */ /* 0x0003e80000100800 */
[----:B------:R2:W-:Y:S01]  /*32b0*/  STL [R1+0x200], R103 ;  /* 0x0002006701007387 */ /* 0x0005e20000100800 */
[----:B0-----:R-:W-:Y:S01]  /*32c0*/  IADD3 R102, P5, R20, UR15, RZ ;  /* 0x0000000f14667c10 */ /* 0x001fe2000ffbe0ff */
[----:B------:R-:W-:Y:S01]  /*32d0*/  UMOV UR15, 0x80000020 ;  /* 0x80000020000f7882 */ /* 0x000fe20000000000 */
        /* <DEDUP_REMOVED lines=138> */
[----:B-1----:R-:W-:-:S03]  /*3b80*/  IADD3.X R104, R2, UR59, RZ, P2, !PT ;  /* 0x0000003b02687c10 */ /* 0x002fc600097fe4ff */
[----:B------:R0:W-:Y:S01]  /*3b90*/  STL [R1+0x318], R102 ;  /* 0x0003186601007387 */ /* 0x0001e20000100800 */
[----:B--2---:R-:W-:-:S03]  /*3ba0*/  IADD3.X R103, R0, UR59, RZ, P1, !PT ;  /* 0x0000003b00677c10 */ /* 0x004fc60008ffe4ff */
        /* <DEDUP_REMOVED lines=8> */
[----:B0-----:R-:W-:-:S05]  /*3c30*/  IADD3.X R102, R0, UR36, RZ, P6, !PT ;  /* 0x0000002400667c10 */ /* 0x001fca000b7fe4ff */
[----:B------:R1:W-:Y:S02]  /*3c40*/  STL [R1+0x348], R102 ;  /* 0x0003486601007387 */ /* 0x0003e40000100800 */
.L_x_2:
[----:B------:R-:W2:Y:S01]  /*3c50*/  LDL R113, [R1+0x348] ;  /* 0x0003480001717983 */ /* 0x000ea20000100800 */
[----:B------:R-:W0:Y:S03]  /*3c60*/  LDC R136, c[0x0][0x230] ;  /* 0x00008c00ff887b82 */ /* 0x000e260000000800 */
[----:B------:R-:W3:Y:S04]  /*3c70*/  LDL R112, [R1+0x34c] ;  /* 0x00034c0001707983 */ /* 0x000ee80000100800 */
[----:B------:R-:W4:Y:S04]  /*3c80*/  LDL R138, [R1+0x340] ;  /* 0x00034000018a7983 */ /* 0x000f280000100800 */
[----:B------:R-:W5:Y:S04]  /*3c90*/  LDL R105, [R1+0x344] ;  /* 0x0003440001697983 */ /* 0x000f680000100800 */
[----:B-1----:R-:W5:Y:S04]  /*3ca0*/  LDL R104, [R1+0x338] ;  /* 0x0003380001687983 */ /* 0x002f680000100800 */
[----:B------:R-:W5:Y:S04]  /*3cb0*/  LDL R158, [R1+0x330] ;  /* 0x00033000019e7983 */ /* 0x000f680000100800 */
[----:B------:R-:W5:Y:S01]  /*3cc0*/  LDL R139, [R1+0x334] ;  /* 0x00033400018b7983 */ /* 0x000f620000100800 */
[----:B0-----:R-:W-:Y:S01]  /*3cd0*/  IMAD R136, R3, -0x40, R136 ;  /* 0xffffffc003887824 */ /* 0x001fe200078e0288 */
[----:B------:R-:W-:-:S02]  /*3ce0*/  PRMT R156, RZ, 0x7610, R156 ;  /* 0x00007610ff9c7816 */ /* 0x000fc4000000009c */
[----:B------:R-:W-:Y:S01]  /*3cf0*/  STL [R1+0x378], R101 ;  /* 0x0003786501007387 */ /* 0x000fe20000100800 */
[----:B------:R-:W-:Y:S02]  /*3d00*/  PRMT R107, RZ, 0x7610, R107 ;  /* 0x00007610ff6b7816 */ /* 0x000fe4000000006b */
[C---:B------:R-:W-:Y:S01]  /*3d10*/  ISETP.GT.AND P0, PT, R136.reuse, RZ, PT ;  /* 0x000000ff8800720c */ /* 0x040fe20003f04270 */
[----:B------:R-:W-:Y:S01]  /*3d20*/  STL [R1+0x37c], R3 ;  /* 0x00037c0301007387 */ /* 0x000fe20000100800 */
[C---:B------:R-:W-:Y:S02]  /*3d30*/  ISETP.GT.AND P1, PT, R136.reuse, 0x1, PT ;  /* 0x000000018800780c */ /* 0x040fe40003f24270 */
[----:B------:R-:W-:Y:S01]  /*3d40*/  PRMT R157, RZ, 0x7610, R157 ;  /* 0x00007610ff9d7816 */ /* 0x000fe2000000009d */
[----:B------:R-:W-:Y:S01]  /*3d50*/  STL [R1+0x380], R0 ;  /* 0x0003800001007387 */ /* 0x000fe20000100800 */
[----:B------:R-:W-:-:S07]  /*3d60*/  ISETP.GT.AND P2, PT, R136, 0x2, PT ;  /* 0x000000028800780c */ /* 0x000fce0003f44270 */
[----:B------:R-:W-:Y:S02]  /*3d70*/  @P0 IMAD.MOV.U32 R102, RZ, RZ, R20 ;  /* 0x000000ffff660224 */ /* 0x000fe400078e0014 */
[----:B------:R-:W-:Y:S01]  /*3d80*/  @P0 IMAD.MOV.U32 R103, RZ, RZ, R0 ;  /* 0x000000ffff670224 */ /* 0x000fe200078e0000 */
[----:B------:R0:W-:Y:S04]  /*3d90*/  STL [R1+0x374], R2 ;  /* 0x0003740201007387 */ /* 0x0001e80000100800 */
[----:B------:R1:W5:Y:S02]  /*3da0*/  @P0 LDG.E.U8 R156, desc[UR32][R102.64] ;  /* 0x00000020669c0981 */ /* 0x000364000c1e1100 */
[----:B-1----:R-:W-:Y:S02]  /*3db0*/  @P0 IMAD.MOV.U32 R103, RZ, RZ, R2 ;  /* 0x000000ffff670224 */ /* 0x002fe400078e0002 */
[----:B0-----:R-:W5:Y:S01]  /*3dc0*/  LDL.LU R2, [R1+0x33c] ;  /* 0x00033c0001027983 */ /* 0x001f620000300800 */
[----:B------:R-:W-:-:S03]  /*3dd0*/  @P0 IMAD.MOV.U32 R102, RZ, RZ, R13 ;  /* 0x000000ffff660224 */ /* 0x000fc600078e000d */
[----:B------:R-:W5:Y:S04]  /*3de0*/  LDL R101, [R1+0x324] ;  /* 0x0003240001657983 */ /* 0x000f680000100800 */
[----:B------:R2:W5:Y:S04]  /*3df0*/  @P0 LDG.E.U8 R107, desc[UR32][R102.64] ;  /* 0x00000020666b0981 */ /* 0x000568000c1e1100 */
[----:B------:R-:W5:Y:S04]  /*3e00*/  LDL R3, [R1+0x318] ;  /* 0x0003180001037983 */ /* 0x000f680000100800 */
[----:B------:R-:W5:Y:S01]  /*3e10*/  LDL R0, [R1+0x31c] ;  /* 0x00031c0001007983 */ /* 0x000f620000100800 */
[----:B------:R-:W-:-:S02]  /*3e20*/  PRMT R127, RZ, 0x7610, R127 ;  /* 0x00007610ff7f7816 */ /* 0x000fc4000000007f */
[----:B------:R-:W-:Y:S01]  /*3e30*/  PRMT R155, RZ, 0x7610, R155 ;  /* 0x00007610ff9b7816 */ /* 0x000fe2000000009b */
[----:B------:R-:W5:Y:S01]  /*3e40*/  LDL R159, [R1+0x2bc] ;  /* 0x0002bc00019f7983 */ /* 0x000f620000100800 */
[----:B--2---:R-:W-:-:S03]  /*3e50*/  @P1 IMAD.MOV.U32 R103, RZ, RZ, R113 ;  /* 0x000000ffff671224 */ /* 0x004fc600078e0071 */
[----:B------:R-:W2:Y:S01]  /*3e60*/  LDL R113, [R1+0x328] ;  /* 0x0003280001717983 */ /* 0x000ea20000100800 */
[----:B---3--:R-:W-:-:S03]  /*3e70*/  @P1 IMAD.MOV.U32 R102, RZ, RZ, R112 ;  /* 0x000000ffff661224 */ /* 0x008fc600078e0070 */
[----:B------:R-:W3:Y:S04]  /*3e80*/  LDL R112, [R1+0x32c] ;  /* 0x00032c0001707983 */ /* 0x000ee80000100800 */
[----:B------:R4:W3:Y:S02]  /*3e90*/  @P1 LDG.E.U8 R157, desc[UR32][R102.64] ;  /* 0x00000020669d1981 */ /* 0x0008e4000c1e1100 */
[----:B----4-:R-:W-:Y:S02]  /*3ea0*/  @P1 IMAD.MOV.U32 R103, RZ, RZ, R138 ;  /* 0x000000ffff671224 */ /* 0x010fe400078e008a */
[----:B------:R-:W4:Y:S01]  /*3eb0*/  LDL R138, [R1+0x320] ;  /* 0x00032000018a7983 */ /* 0x000f220000100800 */
[----:B-----5:R-:W-:Y:S01]  /*3ec0*/  @P1 IMAD.MOV.U32 R102, RZ, RZ, R105 ;  /* 0x000000ffff661224 */ /* 0x020fe200078e0069 */
[----:B------:R-:W-:Y:S01]  /*3ed0*/  ISETP.GT.AND P0, PT, R136, 0x3, PT ;  /* 0x000000038800780c */ /* 0x000fe20003f04270 */
[----:B------:R-:W-:-:S03]  /*3ee0*/  @P2 IMAD.MOV.U32 R105, RZ, RZ, R104 ;  /* 0x000000ffff692224 */ /* 0x000fc600078e0068 */
[----:B------:R0:W5:Y:S01]  /*3ef0*/  @P1 LDG.E.U8 R127, desc[UR32][R102.64] ;  /* 0x00000020667f1981 */ /* 0x000162000c1e1100 */
[----:B------:R-:W-:Y:S02]  /*3f00*/  PRMT R154, RZ, 0x7610, R154 ;  /* 0x00007610ff9a7816 */ /* 0x000fe4000000009a */
[----:B0-----:R-:W-:Y:S02]  /*3f10*/  PRMT R103, RZ, 0x7610, R103 ;  /* 0x00007610ff677816 */ /* 0x001fe40000000067 */
[----:B------:R-:W-:Y:S01]  /*3f20*/  ISETP.GT.AND P1, PT, R136, 0x4, PT ;  /* 0x000000048800780c */ /* 0x000fe20003f24270 */
[----:B------:R-:W-:-:S05]  /*3f30*/  @P2 IMAD.MOV.U32 R104, RZ, RZ, R2 ;  /* 0x000000ffff682224 */ /* 0x000fca00078e0002 */
[----:B------:R0:W5:Y:S02]  /*3f40*/  @P2 LDG.E.U8 R155, desc[UR32][R104.64] ;  /* 0x00000020689b2981 */ /* 0x000164000c1e1100 */
[----:B0-----:R-:W-:Y:S02]  /*3f50*/  @P2 IMAD.MOV.U32 R104, RZ, RZ, R139 ;  /* 0x000000ffff682224 */ /* 0x001fe400078e008b */
[----:B------:R-:W-:Y:S01]  /*3f60*/  @P2 IMAD.MOV.U32 R105, RZ, RZ, R158 ;  /* 0x000000ffff692224 */ /* 0x000fe200078e009e */
[----:B------:R-:W-:Y:S01]  /*3f70*/  PRMT R135, RZ, 0x7610, R135 ;  /* 0x00007610ff877816 */ /* 0x000fe20000000087 */
[----:B------:R-:W5:Y:S04]  /*3f80*/  LDL R158, [R1+0x300] ;  /* 0x00030000019e7983 */ /* 0x000f680000100800 */
[----:B------:R2:W5:Y:S04]  /*3f90*/  @P2 LDG.E.U8 R103, desc[UR32][R104.64] ;  /* 0x0000002068672981 */ /* 0x000568000c1e1100 */
[----:B------:R-:W5:Y:S01]  /*3fa0*/  LDL R139, [R1+0x304] ;  /* 0x00030400018b7983 */ /* 0x000f620000100800 */
[----:B--2---:R-:W-:-:S03]  /*3fb0*/  @P0 IMAD.MOV.U32 R105, RZ, RZ, R113 ;  /* 0x000000ffff690224 */ /* 0x004fc600078e0071 */
[----:B------:R-:W2:Y:S01]  /*3fc0*/  LDL R113, [R1+0x310] ;  /* 0x0003100001717983 */ /* 0x000ea20000100800 */
[----:B---3--:R-:W-:-:S03]  /*3fd0*/  @P0 IMAD.MOV.U32 R104, RZ, RZ, R112 ;  /* 0x000000ffff680224 */ /* 0x008fc600078e0070 */
[----:B------:R-:W3:Y:S04]  /*3fe0*/  LDL R112, [R1+0x314] ;  /* 0x0003140001707983 */ /* 0x000ee80000100800 */
[----:B------:R0:W5:Y:S02]  /*3ff0*/  @P0 LDG.E.U8 R154, desc[UR32][R104.64] ;  /* 0x00000020689a0981 */ /* 0x000164000c1e1100 */
[----:B0-----:R-:W-:Y:S02]  /*4000*/  @P0 IMAD.MOV.U32 R104, RZ, RZ, R101 ;  /* 0x000000ffff680224 */ /* 0x001fe400078e0065 */
[----:B----4-:R-:W-:Y:S01]  /*4010*/  @P0 IMAD.MOV.U32 R105, RZ, RZ, R138 ;  /* 0x000000ffff690224 */ /* 0x010fe200078e008a */
[----:B------:R-:W4:Y:S04]  /*4020*/  LDL R101, [R1+0x30c] ;  /* 0x00030c0001657983 */ /* 0x000f280000100800 */
[----:B------:R-:W5:Y:S04]  /*4030*/  LDL R138, [R1+0x308] ;  /* 0x00030800018a7983 */ /* 0x000f680000100800 */
[----:B------:R0:W5:Y:S02]  /*4040*/  @P0 LDG.E.U8 R135, desc[UR32][R104.64] ;  /* 0x0000002068870981 */ /* 0x000164000c1e1100 */
[----:B0-----:R-:W-:-:S02]  /*4050*/  @P1 IMAD.MOV.U32 R104, RZ, RZ, R0 ;  /* 0x000000ffff681224 */ /* 0x001fc400078e0000 */
[----:B------:R-:W-:Y:S01]  /*4060*/  @P1 IMAD.MOV.U32 R105, RZ, RZ, R3 ;  /* 0x000000ffff691224 */ /* 0x000fe200078e0003 */
[----:B------:R-:W5:Y:S04]  /*4070*/  LDL R0, [R1+0x2fc] ;  /* 0x0002fc0001007983 */ /* 0x000f680000100800 */
[----:B------:R-:W5:Y:S01]  /*4080*/  LDL R3, [R1+0x2f8] ;  /* 0x0002f80001037983 */ /* 0x000f620000100800 */
[----:B------:R-:W-:Y:S02]  /*4090*/  ISETP.GT.AND P2, PT, R136, 0x5, PT ;  /* 0x000000058800780c */ /* 0x000fe40003f44270 */
[----:B------:R-:W-:Y:S02]  /*40a0*/  PRMT R110, RZ, 0x7610, R110 ;  /* 0x00007610ff6e7816 */ /* 0x000fe4000000006e */
[----:B------:R-:W-:-:S04]  /*40b0*/  PRMT R106, RZ, 0x7610, R106 ;  /* 0x00007610ff6a7816 */ /* 0x000fc8000000006a */
[----:B------:R2:W5:Y:S01]  /*40c0*/  @P1 LDG.E.U8 R110, desc[UR32][R104.64] ;  /* 0x00000020686e1981 */ /* 0x000562000c1e1100 */
[----:B------:R-:W-:Y:S02]  /*40d0*/  ISETP.GT.AND P0, PT, R136, 0x6, PT ;  /* 0x000000068800780c */ /* 0x000fe40003f04270 */
[----:B------:R-:W-:Y:S02]  /*40e0*/  PRMT R108, RZ, 0x7610, R108 ;  /* 0x00007610ff6c7816 */ /* 0x000fe4000000006c */
[----:B------:R-:W-:Y:S01]  /*40f0*/  PRMT R125, RZ, 0x7610, R125 ;  /* 0x00007610ff7d7816 */ /* 0x000fe2000000007d */
[----:B--2---:R-:W-:Y:S02]  /*4100*/  @P1 IMAD.MOV.U32 R105, RZ, RZ, R113 ;  /* 0x000000ffff691224 */ /* 0x004fe400078e0071 */
[----:B------:R-:W2:Y:S01]  /*4110*/  LDL R113, [R1+0x2f0] ;  /* 0x0002f00001717983 */ /* 0x000ea20000100800 */
[----:B---3--:R-:W-:-:S03]  /*4120*/  @P1 IMAD.MOV.U32 R104, RZ, RZ, R112 ;  /* 0x000000ffff681224 */ /* 0x008fc600078e0070 */
[----:B------:R-:W3:Y:S04]  /*4130*/  LDL R112, [R1+0x2f4] ;  /* 0x0002f40001707983 */ /* 0x000ee80000100800 */
[----:B------:R4:W3:Y:S02]  /*4140*/  @P1 LDG.E.U8 R106, desc[UR32][R104.64] ;  /* 0x00000020686a1981 */ /* 0x0008e4000c1e1100 */
[----:B----4-:R-:W-:Y:S02]  /*4150*/  @P2 IMAD.MOV.U32 R104, RZ, RZ, R101 ;  /* 0x000000ffff682224 */ /* 0x010fe400078e0065 */
[----:B------:R-:W4:Y:S01]  /*4160*/  LDL R101, [R1+0x2ec] ;  /* 0x0002ec0001657983 */ /* 0x000f220000100800 */
[----:B-----5:R-:W-:-:S03]  /*4170*/  @P2 IMAD.MOV.U32 R105, RZ, RZ, R138 ;  /* 0x000000ffff692224 */ /* 0x020fc600078e008a */
[----:B------:R-:W5:Y:S04]  /*4180*/  LDL R138, [R1+0x2e8] ;  /* 0x0002e800018a7983 */ /* 0x000f680000100800 */
[----:B------:R0:W5:Y:S02]  /*4190*/  @P2 LDG.E.U8 R108, desc[UR32][R104.64] ;  /* 0x00000020686c2981 */ /* 0x000164000c1e1100 */
[----:B0-----:R-:W-:Y:S02]  /*41a0*/  @P2 IMAD.MOV.U32 R104, RZ, RZ, R139 ;  /* 0x000000ffff682224 */ /* 0x001fe400078e008b */
[----:B------:R-:W-:Y:S01]  /*41b0*/  @P2 IMAD.MOV.U32 R105, RZ, RZ, R158 ;  /* 0x000000ffff692224 */ /* 0x000fe200078e009e */
[----:B------:R-:W-:Y:S01]  /*41c0*/  PRMT R121, RZ, 0x7610, R121 ;  /* 0x00007610ff797816 */ /* 0x000fe20000000079 */
[----:B------:R-:W5:Y:S04]  /*41d0*/  LDL R158, [R1+0x2d0] ;  /* 0x0002d000019e7983 */ /* 0x000f680000100800 */
[----:B------:R0:W5:Y:S01]  /*41e0*/  @P2 LDG.E.U8 R125, desc[UR32][R104.64] ;  /* 0x00000020687d2981 */ /* 0x000162000c1e1100 */
[----:B------:R-:W-:-:S02]  /*41f0*/  ISETP.GT.AND P1, PT, R136, 0x7, PT ;  /* 0x000000078800780c */ /* 0x000fc40003f24270 */
[----:B------:R-:W-:Y:S01]  /*4200*/  PRMT R177, RZ, 0x7610, R177 ;  /* 0x00007610ffb17816 */ /* 0x000fe200000000b1 */
[----:B------:R-:W5:Y:S01]  /*4210*/  LDL R139, [R1+0x2d4] ;  /* 0x0002d400018b7983 */ /* 0x000f620000100800 */
[----:B0-----:R-:W-:Y:S02]  /*4220*/  @P0 IMAD.MOV.U32 R104, RZ, RZ, R0 ;  /* 0x000000ffff680224 */ /* 0x001fe400078e0000 */
[----:B------:R-:W-:Y:S01]  /*4230*/  @P0 IMAD.MOV.U32 R105, RZ, RZ, R3 ;  /* 0x000000ffff690224 */ /* 0x000fe200078e0003 */
[----:B------:R-:W5:Y:S04]  /*4240*/  LDL R0, [R1+0x2e4] ;  /* 0x0002e40001007983 */ /* 0x000f680000100800 */
[----:B------:R-:W5:Y:S04]  /*4250*/  LDL R3, [R1+0x2e0] ;  /* 0x0002e00001037983 */ /* 0x000f680000100800 */
[----:B------:R2:W5:Y:S01]  /*4260*/  @P0 LDG.E.U8 R121, desc[UR32][R104.64] ;  /* 0x0000002068790981 */ /* 0x000562000c1e1100 */
[----:B------:R-:W-:Y:S01]  /*4270*/  PRMT R134, RZ, 0x7610, R134 ;  /* 0x00007610ff867816 */ /* 0x000fe20000000086 */
[----:B--2---:R-:W-:-:S02]  /*4280*/  @P0 IMAD.MOV.U32 R105, RZ, RZ, R113 ;  /* 0x000000ffff690224 */ /* 0x004fc400078e0071 */
[----:B------:R-:W2:Y:S01]  /*4290*/  LDL R113, [R1+0x2d8] ;  /* 0x0002d80001717983 */ /* 0x000ea20000100800 */
[----:B---3--:R-:W-:-:S03]  /*42a0*/  @P0 IMAD.MOV.U32 R104, RZ, RZ, R112 ;  /* 0x000000ffff680224 */ /* 0x008fc600078e0070 */
[----:B------:R-:W2:Y:S04]  /*42b0*/  LDL R112, [R1+0x2dc] ;  /* 0x0002dc0001707983 */ /* 0x000ea80000100800 */
[----:B------:R4:W3:Y:S02]  /*42c0*/  @P0 LDG.E.U8 R177, desc[UR32][R104.64] ;  /* 0x0000002068b10981 */ /* 0x0008e4000c1e1100 */
[----:B----4-:R-:W-:Y:S02]  /*42d0*/  @P1 IMAD.MOV.U32 R104, RZ, RZ, R101 ;  /* 0x000000ffff681224 */ /* 0x010fe400078e0065 */
[----:B------:R-:W4:Y:S01]  /*42e0*/  LDL R101, [R1+0x2cc] ;  /* 0x0002cc0001657983 */ /* 0x000f220000100800 */
[----:B-----5:R-:W-:-:S03]  /*42f0*/  @P1 IMAD.MOV.U32 R105, RZ, RZ, R138 ;  /* 0x000000ffff691224 */ /* 0x020fc600078e008a */
[----:B------:R-:W5:Y:S04]  /*4300*/  LDL R138, [R1+0x2c8] ;  /* 0x0002c800018a7983 */ /* 0x000f680000100800 */
[----:B------:R0:W3:Y:S02]  /*4310*/  @P1 LDG.E.U8 R134, desc[UR32][R104.64] ;  /* 0x0000002068861981 */ /* 0x0000e4000c1e1100 */
[----:B0-----:R-:W-:Y:S02]  /*4320*/  @P1 IMAD.MOV.U32 R104, RZ, RZ, R0 ;  /* 0x000000ffff681224 */ /* 0x001fe400078e0000 */
[----:B------:R-:W3:Y:S01]  /*4330*/  LDL R0, [R1+0x2c4] ;  /* 0x0002c40001007983 */ /* 0x000ee20000100800 */
[----:B------:R-:W-:-:S03]  /*4340*/  @P1 IMAD.MOV.U32 R105, RZ, RZ, R3 ;  /* 0x000000ffff691224 */ /* 0x000fc600078e0003 */
[----:B------:R-:W3:Y:S01]  /*4350*/  LDL R3, [R1+0x2c0] ;  /* 0x0002c00001037983 */ /* 0x000ee20000100800 */
[C---:B------:R-:W-:Y:S02]  /*4360*/  ISETP.GT.AND P2, PT, R136.reuse, 0x8, PT ;  /* 0x000000088800780c */ /* 0x040fe40003f44270 */
[----:B------:R-:W-:Y:S02]  /*4370*/  PRMT R133, RZ, 0x7610, R133 ;  /* 0x00007610ff857816 */ /* 0x000fe40000000085 */
[----:B------:R-:W-:Y:S02]  /*4380*/  ISETP.GT.AND P0, PT, R136, 0x9, PT ;  /* 0x000000098800780c */ /* 0x000fe40003f04270 */
[----:B------:R-:W-:Y:S02]  /*4390*/  PRMT R123, RZ, 0x7610, R123 ;  /* 0x00007610ff7b7816 */ /* 0x000fe4000000007b */
[----:B------:R0:W3:Y:S01]  /*43a0*/  @P1 LDG.E.U8 R133, desc[UR32][R104.64] ;  /* 0x0000002068851981 */ /* 0x0000e2000c1e1100 */
[----:B------:R-:W-:-:S02]  /*43b0*/  PRMT R153, RZ, 0x7610, R153 ;  /* 0x00007610ff997816 */ /* 0x000fc40000000099 */
[----:B0-----:R-:W-:Y:S02]  /*43c0*/  PRMT R105, RZ, 0x7610, R105 ;  /* 0x00007610ff697816 */ /* 0x001fe40000000069 */
[----:B------:R-:W-:Y:S01]  /*43d0*/  PRMT R126, RZ, 0x7610, R126 ;  /* 0x00007610ff7e7816 */ /* 0x000fe2000000007e */
[----:B--2---:R0:W2:Y:S02]  /*43e0*/  @P2 LDG.E.U8 R123, desc[UR32][R112.64] ;  /* 0x00000020707b2981 */ /* 0x0040a4000c1e1100 */
[----:B0-----:R-:W-:Y:S02]  /*43f0*/  @P2 IMAD.MOV.U32 R112, RZ, RZ, R139 ;  /* 0x000000ffff702224 */ /* 0x001fe400078e008b */
[----:B------:R-:W-:Y:S01]  /*4400*/  @P2 IMAD.MOV.U32 R113, RZ, RZ, R158 ;  /* 0x000000ffff712224 */ /* 0x000fe200078e009e */
[----:B------:R-:W2:Y:S04]  /*4410*/  LDL R139, [R1+0x2b4] ;  /* 0x0002b400018b7983 */ /* 0x000ea80000100800 */
[----:B------:R4:W2:Y:S04]  /*4420*/  @P2 LDG.E.U8 R105, desc[UR32][R112.64] ;  /* 0x0000002070692981 */ /* 0x0008a8000c1e1100 */
[----:B------:R-:W2:Y:S01]  /*4430*/  LDL R158, [R1+0x2b0] ;  /* 0x0002b000019e7983 */ /* 0x000ea20000100800 */
[----:B----4-:R-:W-:-:S02]  /*4440*/  @P0 IMAD.MOV.U32 R112, RZ, RZ, R101 ;  /* 0x000000ffff700224 */ /* 0x010fc400078e0065 */
[----:B-----5:R-:W-:Y:S01]  /*4450*/  @P0 IMAD.MOV.U32 R113, RZ, RZ, R138 ;  /* 0x000000ffff710224 */ /* 0x020fe200078e008a */
[----:B------:R-:W4:Y:S04]  /*4460*/  LDL R101, [R1+0x2ac] ;  /* 0x0002ac0001657983 */ /* 0x000f280000100800 */
[----:B------:R3:W5:Y:S04]  /*4470*/  @P0 LDG.E.U8 R153, desc[UR32][R112.64] ;  /* 0x0000002070990981 */ /* 0x000768000c1e1100 */
[----:B------:R-:W5:Y:S01]  /*4480*/  LDL R138, [R1+0x2a8] ;  /* 0x0002a800018a7983 */ /* 0x000f620000100800 */
[----:B---3--:R-:W-:-:S03]  /*4490*/  @P0 IMAD.MOV.U32 R112, RZ, RZ, R0 ;  /* 0x000000ffff700224 */ /* 0x008fc600078e0000 */
[----:B------:R-:W3:Y:S01]  /*44a0*/  LDL R0, [R1+0x2a4] ;  /* 0x0002a40001007983 */ /* 0x000ee20000100800 */
[----:B------:R-:W-:-:S03]  /*44b0*/  @P0 IMAD.MOV.U32 R113, RZ, RZ, R3 ;  /* 0x000000ffff710224 */ /* 0x000fc600078e0003 */
[----:B------:R-:W3:Y:S04]  /*44c0*/  LDL R3, [R1+0x2a0] ;  /* 0x0002a00001037983 */ /* 0x000ee80000100800 */
[----:B------:R0:W3:Y:S04]  /*44d0*/  @P0 LDG.E.U8 R126, desc[UR32][R112.64] ;  /* 0x00000020707e0981 */ /* 0x0000e8000c1e1100 */
[----:B------:R-:W2:Y:S01]  /*44e0*/  LDL R113, [R1+0x2b8] ;  /* 0x0002b80001717983 */ /* 0x000ea20000100800 */
[C---:B------:R-:W-:Y:S02]  /*44f0*/  ISETP.GT.AND P1, PT, R136.reuse, 0xa, PT ;  /* 0x0000000a8800780c */ /* 0x040fe40003f24270 */
[----:B------:R-:W-:-:S02]  /*4500*/  ISETP.GT.AND P2, PT, R136, 0xb, PT ;  /* 0x0000000b8800780c */ /* 0x000fc40003f44270 */
[----:B------:R-:W-:Y:S02]  /*4510*/  PRMT R102, RZ, 0x7610, R102 ;  /* 0x00007610ff667816 */ /* 0x000fe40000000066 */
[----:B------:R-:W-:-:S07]  /*4520*/  PRMT R104, RZ, 0x7610, R104 ;  /* 0x00007610ff687816 */ /* 0x000fce0000000068 */
[----:B0-----:R-:W-:Y:S01]  /*4530*/  @P1 IMAD.MOV.U32 R112, RZ, RZ, R159 ;  /* 0x000000ffff701224 */ /* 0x001fe200078e009f */
[----:B------:R-:W-:Y:S01]  /*4540*/  PRMT R132, RZ, 0x7610, R132 ;  /* 0x00007610ff847816 */ /* 0x000fe20000000084 */
[----:B------:R-:W3:Y:S01]  /*4550*/  LDL R159, [R1+0x29c] ;  /* 0x00029c00019f7983 */ /* 0x000ee20000100800 */
[----:B------:R-:W-:-:S03]  /*4560*/  PRMT R124, RZ, 0x7610, R124 ;  /* 0x00007610ff7c7816 */ /* 0x000fc6000000007c */
        /* <DEDUP_REMOVED lines=11> */
[----:B---3--:R-:W-:-:S02]  /*4620*/  @P2 IMAD.MOV.U32 R112, RZ, RZ, R0 ;  /* 0x000000ffff702224 */ /* 0x008fc400078e0000 */
[----:B------:R-:W-:Y:S01]  /*4630*/  @P2 IMAD.MOV.U32 R113, RZ, RZ, R3 ;  /* 0x000000ffff712224 */ /* 0x000fe200078e0003 */
[----:B------:R-:W3:Y:S04]  /*4640*/  LDL R0, [R1+0x284] ;  /* 0x0002840001007983 */ /* 0x000ee80000100800 */
[----:B------:R0:W3:Y:S04]  /*4650*/  @P2 LDG.E.U8 R124, desc[UR32][R112.64] ;  /* 0x00000020707c2981 */ /* 0x0000e8000c1e1100 */
[----:B------:R-:W3:Y:S04]  /*4660*/  LDL R3, [R1+0x280] ;  /* 0x0002800001037983 */ /* 0x000ee80000100800 */
[----:B------:R-:W2:Y:S01]  /*4670*/  LDL R113, [R1+0x298] ;  /* 0x0002980001717983 */ /* 0x000ea20000100800 */
[----:B------:R-:W-:-:S02]  /*4680*/  ISETP.GT.AND P0, PT, R136, 0xc, PT ;  /* 0x0000000c8800780c */ /* 0x000fc40003f04270 */
[----:B------:R-:W-:Y:S02]  /*4690*/  ISETP.GT.AND P1, PT, R136, 0xd, PT ;  /* 0x0000000d8800780c */ /* 0x000fe40003f24270 */
        /* <DEDUP_REMOVED lines=239> */
[C---:B------:R-:W-:Y:S01]  /*5590*/  ISETP.GT.AND P2, PT, R136.reuse, 0x20, PT ;  /* 0x000000208800780c */ /* 0x040fe20003f44270 */
[----:B------:R-:W4:Y:S04]  /*55a0*/  LDL R138, [R1+0x148] ;  /* 0x00014800018a7983 */ /* 0x000f280000100800 */
[----:B------:R3:W5:Y:S01]  /*55b0*/  @P1 LDG.E.U8 R144, desc[UR32][R112.64] ;  /* 0x0000002070901981 */ /* 0x000762000c1e1100 */
[----:B------:R-:W-:Y:S02]  /*55c0*/  ISETP.GT.AND P0, PT, R136, 0x21, PT ;  /* 0x000000218800780c */ /* 0x000fe40003f04270 */
[----:B------:R-:W-:Y:S01]  /*55d0*/  PRMT R122, RZ, 0x7610, R122 ;  /* 0x00007610ff7a7816 */ /* 0x000fe2000000007a */
[----:B------:R-:W5:Y:S01]  /*55e0*/  LDL R101, [R1+0x14c] ;  /* 0x00014c0001657983 */ /* 0x000f620000100800 */
[----:B---3--:R-:W-:-:S02]  /*55f0*/  @P1 IMAD.MOV.U32 R112, RZ, RZ, R0 ;  /* 0x000000ffff701224 */ /* 0x008fc400078e0000 */
[----:B------:R-:W-:Y:S01]  /*5600*/  @P1 IMAD.MOV.U32 R113, RZ, RZ, R3 ;  /* 0x000000ffff711224 */ /* 0x000fe200078e0003 */
[----:B------:R-:W3:Y:S04]  /*5610*/  LDL R0, [R1+0x144] ;  /* 0x0001440001007983 */ /* 0x000ee80000100800 */
[----:B------:R0:W5:Y:S04]  /*5620*/  @P1 LDG.E.U8 R118, desc[UR32][R112.64] ;  /* 0x0000002070761981 */ /* 0x000168000c1e1100 */
[----:B------:R-:W4:Y:S04]  /*5630*/  LDL R3, [R1+0x140] ;  /* 0x0001400001037983 */ /* 0x000f280000100800 */
[----:B------:R-:W2:Y:S01]  /*5640*/  LDL R113, [R1+0x158] ;  /* 0x0001580001717983 */ /* 0x000ea20000100800 */
[----:B0-----:R-:W-:Y:S01]  /*5650*/  @P2 IMAD.MOV.U32 R112, RZ, RZ, R159 ;  /* 0x000000ffff702224 */ /* 0x001fe200078e009f */
[----:B------:R-:W-:-:S02]  /*5660*/  PRMT R143, RZ, 0x7610, R143 ;  /* 0x00007610ff8f7816 */ /* 0x000fc4000000008f */
[----:B------:R-:W-:Y:S01]  /*5670*/  PRMT R114, RZ, 0x7610, R114 ;  /* 0x00007610ff727816 */ /* 0x000fe20000000072 */
[----:B------:R-:W5:Y:S04]  /*5680*/  LDL R159, [R1+0x12c] ;  /* 0x00012c00019f7983 */ /* 0x000f680000100800 */
[----:B--2---:R0:W2:Y:S02]  /*5690*/  @P2 LDG.E.U8 R122, desc[UR32][R112.64] ;  /* 0x00000020707a2981 */ /* 0x0040a4000c1e1100 */
[----:B0-----:R-:W-:Y:S02]  /*56a0*/  @P2 IMAD.MOV.U32 R112, RZ, RZ, R139 ;  /* 0x000000ffff702224 */ /* 0x001fe400078e008b */
[----:B------:R-:W-:Y:S02]  /*56b0*/  @P2 IMAD.MOV.U32 R113, RZ, RZ, R158 ;  /* 0x000000ffff712224 */ /* 0x000fe400078e009e */
[----:B----4-:R-:W-:Y:S01]  /*56c0*/  @P0 IMAD.MOV.U32 R139, RZ, RZ, R3 ;  /* 0x000000ffff8b0224 */ /* 0x010fe200078e0003 */
[----:B------:R-:W-:Y:S01]  /*56d0*/  ISETP.GT.AND P1, PT, R136, 0x22, PT ;  /* 0x000000228800780c */ /* 0x000fe20003f24270 */
[----:B------:R-:W4:Y:S04]  /*56e0*/  LDL R158, [R1+0x120] ;  /* 0x00012000019e7983 */ /* 0x000f280000100800 */
[----:B------:R0:W2:Y:S01]  /*56f0*/  @P2 LDG.E.U8 R143, desc[UR32][R112.64] ;  /* 0x00000020708f2981 */ /* 0x0000a2000c1e1100 */
[----:B------:R-:W-:-:S02]  /*5700*/  PRMT R142, RZ, 0x7610, R142 ;  /* 0x00007610ff8e7816 */ /* 0x000fc4000000008e */
[----:B------:R-:W-:Y:S01]  /*5710*/  PRMT R141, RZ, 0x7610, R141 ;  /* 0x00007610ff8d7816 */ /* 0x000fe2000000008d */
[----:B------:R-:W4:Y:S01]  /*5720*/  LDL R3, [R1+0x118] ;  /* 0x0001180001037983 */ /* 0x000f220000100800 */
[----:B0-----:R-:W-:Y:S02]  /*5730*/  @P0 IMAD.MOV.U32 R113, RZ, RZ, R138 ;  /* 0x000000ffff710224 */ /* 0x001fe400078e008a */
[----:B---3--:R-:W-:Y:S02]  /*5740*/  @P0 IMAD.MOV.U32 R138, RZ, RZ, R0 ;  /* 0x000000ffff8a0224 */ /* 0x008fe400078e0000 */
[----:B-----5:R-:W-:Y:S01]  /*5750*/  @P0 IMAD.MOV.U32 R112, RZ, RZ, R101 ;  /* 0x000000ffff700224 */ /* 0x020fe200078e0065 */
[----:B------:R-:W3:Y:S04]  /*5760*/  LDL R0, [R1+0x11c] ;  /* 0x00011c0001007983 */ /* 0x000ee80000100800 */
[----:B------:R-:W5:Y:S04]  /*5770*/  @P0 LDG.E.U8 R114, desc[UR32][R138.64] ;  /* 0x000000208a720981 */ /* 0x000f68000c1e1100 */
[----:B------:R0:W5:Y:S01]  /*5780*/  @P0 LDG.E.U8 R142, desc[UR32][R112.64] ;  /* 0x00000020708e0981 */ /* 0x000162000c1e1100 */
[----:B------:R-:W-:-:S02]  /*5790*/  ISETP.GT.AND P2, PT, R136, 0x23, PT ;  /* 0x000000238800780c */ /* 0x000fc40003f44270 */
[----:B------:R-:W-:Y:S01]  /*57a0*/  PRMT R140, RZ, 0x7610, R140 ;  /* 0x00007610ff8c7816 */ /* 0x000fe2000000008c */
[----:B------:R-:W2:Y:S04]  /*57b0*/  LDL R101, [R1+0x124] ;  /* 0x0001240001657983 */ /* 0x000ea80000100800 */
[----:B------:R-:W4:Y:S04]  /*57c0*/  LDL R138, [R1+0x138] ;  /* 0x00013800018a7983 */ /* 0x000f280000100800 */
[----:B------:R-:W4:Y:S01]  /*57d0*/  LDL R139, [R1+0x13c] ;  /* 0x00013c00018b7983 */ /* 0x000f220000100800 */
[----:B0-----:R-:W-:-:S02]  /*57e0*/  PRMT R113, RZ, 0x7610, R113 ;  /* 0x00007610ff717816 */ /* 0x001fc40000000071 */
[----:B----4-:R-:W-:-:S04]  /*57f0*/  @P1 LOP3.LUT R139, R139, R138, RZ, 0x3c, !PT ;  /* 0x0000008a8b8b1212 */ /* 0x010fc800078e3cff */
[----:B------:R-:W-:-:S04]  /*5800*/  @P1 LOP3.LUT R138, R139, R138, RZ, 0x3c, !PT ;  /* 0x0000008a8b8a1212 */ /* 0x000fc800078e3cff */
[----:B------:R-:W-:-:S05]  /*5810*/  @P1 LOP3.LUT R139, R139, R138, RZ, 0x3c, !PT ;  /* 0x0000008a8b8b1212 */ /* 0x000fca00078e3cff */
[----:B------:R0:W4:Y:S04]  /*5820*/  @P1 LDG.E.U8 R113, desc[UR32][R138.64] ;  /* 0x000000208a711981 */ /* 0x000128000c1e1100 */
[----:B------:R-:W0:Y:S04]  /*5830*/  LDL R138, [R1+0x130] ;  /* 0x00013000018a7983 */ /* 0x000e280000100800 */
[----:B------:R-:W0:Y:S02]  /*5840*/  LDL R139, [R1+0x134] ;  /* 0x00013400018b7983 */ /* 0x000e240000100800 */
[----:B0-----:R-:W-:-:S04]  /*5850*/  @P1 LOP3.LUT R139, R139, R138, RZ, 0x3c, !PT ;  /* 0x0000008a8b8b1212 */ /* 0x001fc800078e3cff */
[----:B------:R-:W-:-:S04]  /*5860*/  @P1 LOP3.LUT R138, R139, R138, RZ, 0x3c, !PT ;  /* 0x0000008a8b8a1212 */ /* 0x000fc800078e3cff */
[----:B------:R-:W-:-:S05]  /*5870*/  @P1 LOP3.LUT R139, R139, R138, RZ, 0x3c, !PT ;  /* 0x0000008a8b8b1212 */ /* 0x000fca00078e3cff */
[----:B------:R0:W5:Y:S04]  /*5880*/  @P1 LDG.E.U8 R141, desc[UR32][R138.64] ;  /* 0x000000208a8d1981 */ /* 0x000168000c1e1100 */
[----:B------:R-:W3:Y:S01]  /*5890*/  LDL R139, [R1+0x128] ;  /* 0x00012800018b7983 */ /* 0x000ee20000100800 */
[----:B------:R-:W-:Y:S01]  /*58a0*/  ISETP.GT.AND P0, PT, R136, 0x24, PT ;  /* 0x000000248800780c */ /* 0x000fe20003f04270 */
[----:B0-----:R-:W-:Y:S01]  /*58b0*/  @P2 IMAD.MOV.U32 R138, RZ, RZ, R159 ;  /* 0x000000ffff8a2224 */ /* 0x001fe200078e009f */
[----:B------:R-:W-:-:S11]  /*58c0*/  PRMT R109, RZ, 0x7610, R109 ;  /* 0x00007610ff6d7816 */ /* 0x000fd6000000006d */
[----:B------:R-:W-:Y:S01]  /*58d0*/  @P0 IMAD.MOV.U32 R159, RZ, RZ, R3 ;  /* 0x000000ffff9f0224 */ /* 0x000fe200078e0003 */
[----:B------:R-:W-:Y:S01]  /*58e0*/  PRMT R115, RZ, 0x7610, R115 ;  /* 0x00007610ff737816 */ /* 0x000fe20000000073 */
[----:B------:R-:W4:Y:S04]  /*58f0*/  LDL R3, [R1+0xf0] ;  /* 0x0000f00001037983 */ /* 0x000f280000100800 */
[----:B---3--:R0:W3:Y:S02]  /*5900*/  @P2 LDG.E.U8 R140, desc[UR32][R138.64] ;  /* 0x000000208a8c2981 */ /* 0x0080e4000c1e1100 */
[----:B0-----:R-:W-:Y:S02]  /*5910*/  @P2 IMAD.MOV.U32 R139, RZ, RZ, R158 ;  /* 0x000000ffff8b2224 */ /* 0x001fe400078e009e */
[----:B------:R-:W-:-:S02]  /*5920*/  @P0 IMAD.MOV.U32 R158, RZ, RZ, R0 ;  /* 0x000000ffff9e0224 */ /* 0x000fc400078e0000 */
[----:B--2---:R-:W-:Y:S01]  /*5930*/  @P2 IMAD.MOV.U32 R138, RZ, RZ, R101 ;  /* 0x000000ffff8a2224 */ /* 0x004fe200078e0065 */
[----:B------:R-:W-:Y:S01]  /*5940*/  ISETP.GT.AND P1, PT, R136, 0x25, PT ;  /* 0x000000258800780c */ /* 0x000fe20003f24270 */
[----:B------:R-:W2:Y:S04]  /*5950*/  LDL R101, [R1+0xfc] ;  /* 0x0000fc0001657983 */ /* 0x000ea80000100800 */
[----:B------:R-:W5:Y:S04]  /*5960*/  @P0 LDG.E.U8 R109, desc[UR32][R158.64] ;  /* 0x000000209e6d0981 */ /* 0x000f68000c1e1100 */
[----:B------:R0:W5:Y:S01]  /*5970*/  @P2 LDG.E.U8 R115, desc[UR32][R138.64] ;  /* 0x000000208a732981 */ /* 0x000162000c1e1100 */
[----:B------:R-:W-:-:S03]  /*5980*/  PRMT R112, RZ, 0x7610, R112 ;  /* 0x00007610ff707816 */ /* 0x000fc60000000070 */
[----:B------:R-:W4:Y:S04]  /*5990*/  LDL R0, [R1+0xf4] ;  /* 0x0000f40001007983 */ /* 0x000f280000100800 */
[----:B------:R-:W3:Y:S04]  /*59a0*/  LDL R158, [R1+0x110] ;  /* 0x00011000019e7983 */ /* 0x000ee80000100800 */
[----:B------:R-:W3:Y:S01]  /*59b0*/  LDL R159, [R1+0x114] ;  /* 0x00011400019f7983 */ /* 0x000ee20000100800 */
[----:B0-----:R-:W-:Y:S02]  /*59c0*/  PRMT R139, RZ, 0x7610, R139 ;  /* 0x00007610ff8b7816 */ /* 0x001fe4000000008b */
[----:B---3--:R-:W-:-:S04]  /*59d0*/  @P0 LOP3.LUT R159, R159, R158, RZ, 0x3c, !PT ;  /* 0x0000009e9f9f0212 */ /* 0x008fc800078e3cff */
[----:B------:R-:W-:-:S04]  /*59e0*/  @P0 LOP3.LUT R158, R159, R158, RZ, 0x3c, !PT ;  /* 0x0000009e9f9e0212 */ /* 0x000fc800078e3cff */
[----:B------:R-:W-:-:S05]  /*59f0*/  @P0 LOP3.LUT R159, R159, R158, RZ, 0x3c, !PT ;  /* 0x0000009e9f9f0212 */ /* 0x000fca00078e3cff */
[----:B------:R0:W3:Y:S04]  /*5a00*/  @P0 LDG.E.U8 R139, desc[UR32][R158.64] ;  /* 0x000000209e8b0981 */ /* 0x0000e8000c1e1100 */
[----:B------:R-:W0:Y:S04]  /*5a10*/  LDL R158, [R1+0x108] ;  /* 0x00010800019e7983 */ /* 0x000e280000100800 */
[----:B------:R-:W0:Y:S01]  /*5a20*/  LDL R159, [R1+0x10c] ;  /* 0x00010c00019f7983 */ /* 0x000e220000100800 */
[----:B------:R-:W-:Y:S02]  /*5a30*/  PRMT R138, RZ, 0x7610, R138 ;  /* 0x00007610ff8a7816 */ /* 0x000fe4000000008a */
[----:B0-----:R-:W-:-:S04]  /*5a40*/  @P1 LOP3.LUT R159, R159, R158, RZ, 0x3c, !PT ;  /* 0x0000009e9f9f1212 */ /* 0x001fc800078e3cff */
[----:B------:R-:W-:-:S04]  /*5a50*/  @P1 LOP3.LUT R158, R159, R158, RZ, 0x3c, !PT ;  /* 0x0000009e9f9e1212 */ /* 0x000fc800078e3cff */
[----:B------:R-:W-:-:S05]  /*5a60*/  @P1 LOP3.LUT R159, R159, R158, RZ, 0x3c, !PT ;  /* 0x0000009e9f9f1212 */ /* 0x000fca00078e3cff */
[----:B------:R0:W3:Y:S04]  /*5a70*/  @P1 LDG.E.U8 R138, desc[UR32][R158.64] ;  /* 0x000000209e8a1981 */ /* 0x0000e8000c1e1100 */
[----:B------:R-:W0:Y:S04]  /*5a80*/  LDL R158, [R1+0x100] ;  /* 0x00010000019e7983 */ /* 0x000e280000100800 */
[----:B------:R-:W0:Y:S01]  /*5a90*/  LDL R159, [R1+0x104] ;  /* 0x00010400019f7983 */ /* 0x000e220000100800 */
[----:B------:R-:W-:Y:S02]  /*5aa0*/  ISETP.GT.AND P2, PT, R136, 0x26, PT ;  /* 0x000000268800780c */ /* 0x000fe40003f44270 */
[----:B0-----:R-:W-:-:S04]  /*5ab0*/  @P1 LOP3.LUT R159, R159, R158, RZ, 0x3c, !PT ;  /* 0x0000009e9f9f1212 */ /* 0x001fc800078e3cff */
[----:B------:R-:W-:-:S04]  /*5ac0*/  @P1 LOP3.LUT R158, R159, R158, RZ, 0x3c, !PT ;  /* 0x0000009e9f9e1212 */ /* 0x000fc800078e3cff */
[----:B------:R-:W-:-:S05]  /*5ad0*/  @P1 LOP3.LUT R159, R159, R158, RZ, 0x3c, !PT ;  /* 0x0000009e9f9f1212 */ /* 0x000fca00078e3cff */
[----:B------:R2:W3:Y:S04]  /*5ae0*/  @P1 LDG.E.U8 R112, desc[UR32][R158.64] ;  /* 0x000000209e701981 */ /* 0x0004e8000c1e1100 */
[----:B------:R-:W5:Y:S01]  /*5af0*/  LDL R159, [R1+0xf8] ;  /* 0x0000f800019f7983 */ /* 0x000f620000100800 */
[----:B------:R-:W-:Y:S01]  /*5b00*/  PRMT R111, RZ, 0x7610, R111 ;  /* 0x00007610ff6f7816 */ /* 0x000fe2000000006f */
[----:B--2---:R-:W-:Y:S01]  /*5b10*/  @P2 IMAD.MOV.U32 R158, RZ, RZ, R101 ;  /* 0x000000ffff9e2224 */ /* 0x004fe200078e0065 */
[----:B------:R-:W-:Y:S01]  /*5b20*/  PRMT R137, RZ, 0x7610, R137 ;  /* 0x00007610ff897816 */ /* 0x000fe20000000089 */
[----:B------:R-:W2:Y:S01]  /*5b30*/  LDL R101, [R1+0xd4] ;  /* 0x0000d40001657983 */ /* 0x000ea20000100800 */
[----:B------:R-:W-:-:S03]  /*5b40*/  ISETP.GT.AND P0, PT, R136, 0x27, PT ;  /* 0x000000278800780c */ /* 0x000fc60003f04270 */
[----:B-----5:R4:W5:Y:S02]  /*5b50*/  @P2 LDG.E.U8 R111, desc[UR32][R158.64] ;  /* 0x000000209e6f2981 */ /* 0x020964000c1e1100 */
[----:B----4-:R-:W-:Y:S02]  /*5b60*/  @P2 IMAD.MOV.U32 R158, RZ, RZ, R0 ;  /* 0x000000ffff9e2224 */ /* 0x010fe400078e0000 */
[----:B------:R-:W-:Y:S01]  /*5b70*/  @P2 IMAD.MOV.U32 R159, RZ, RZ, R3 ;  /* 0x000000ffff9f2224 */ /* 0x000fe200078e0003 */
[----:B------:R-:W-:Y:S01]  /*5b80*/  PRMT R160, RZ, 0x7610, R160 ;  /* 0x00007610ffa07816 */ /* 0x000fe200000000a0 */
[----:B------:R-:W4:Y:S04]  /*5b90*/  LDL R3, [R1+0xc8] ;  /* 0x0000c80001037983 */ /* 0x000f280000100800 */
[----:B------:R0:W5:Y:S01]  /*5ba0*/  @P2 LDG.E.U8 R137, desc[UR32][R158.64] ;  /* 0x000000209e892981 */ /* 0x000162000c1e1100 */
[----:B------:R-:W-:-:S02]  /*5bb0*/  PRMT R161, RZ, 0x7610, R161 ;  /* 0x00007610ffa17816 */ /* 0x000fc400000000a1 */
[----:B------:R-:W-:Y:S01]  /*5bc0*/  ISETP.GT.AND P1, PT, R136, 0x28, PT ;  /* 0x000000288800780c */ /* 0x000fe20003f24270 */
[----:B------:R-:W3:Y:S04]  /*5bd0*/  LDL R0, [R1+0xcc] ;  /* 0x0000cc0001007983 */ /* 0x000ee80000100800 */
[----:B------:R-:W0:Y:S04]  /*5be0*/  LDL R158, [R1+0xe8] ;  /* 0x0000e800019e7983 */ /* 0x000e280000100800 */
[----:B------:R-:W0:Y:S02]  /*5bf0*/  LDL R159, [R1+0xec] ;  /* 0x0000ec00019f7983 */ /* 0x000e240000100800 */
[----:B0-----:R-:W-:-:S04]  /*5c00*/  @P0 LOP3.LUT R159, R159, R158, RZ, 0x3c, !PT ;  /* 0x0000009e9f9f0212 */ /* 0x001fc800078e3cff */
[----:B------:R-:W-:-:S04]  /*5c10*/  @P0 LOP3.LUT R158, R159, R158, RZ, 0x3c, !PT ;  /* 0x0000009e9f9e0212 */ /* 0x000fc800078e3cff */
[----:B------:R-:W-:-:S05]  /*5c20*/  @P0 LOP3.LUT R159, R159, R158, RZ, 0x3c, !PT ;  /* 0x0000009e9f9f0212 */ /* 0x000fca00078e3cff */
[----:B------:R0:W5:Y:S04]  /*5c30*/  @P0 LDG.E.U8 R160, desc[UR32][R158.64] ;  /* 0x000000209ea00981 */ /* 0x000168000c1e1100 */
[----:B------:R-:W0:Y:S04]  /*5c40*/  LDL R158, [R1+0xe0] ;  /* 0x0000e000019e7983 */ /* 0x000e280000100800 */
[----:B------:R-:W0:Y:S02]  /*5c50*/  LDL R159, [R1+0xe4] ;  /* 0x0000e400019f7983 */ /* 0x000e240000100800 */
[----:B0-----:R-:W-:-:S04]  /*5c60*/  @P0 LOP3.LUT R159, R159, R158, RZ, 0x3c, !PT ;  /* 0x0000009e9f9f0212 */ /* 0x001fc800078e3cff */
[----:B------:R-:W-:-:S04]  /*5c70*/  @P0 LOP3.LUT R158, R159, R158, RZ, 0x3c, !PT ;  /* 0x0000009e9f9e0212 */ /* 0x000fc800078e3cff */
[----:B------:R-:W-:-:S05]  /*5c80*/  @P0 LOP3.LUT R159, R159, R158, RZ, 0x3c, !PT ;  /* 0x0000009e9f9f0212 */ /* 0x000fca00078e3cff */
[----:B------:R0:W5:Y:S04]  /*5c90*/  @P0 LDG.E.U8 R161, desc[UR32][R158.64] ;  /* 0x000000209ea10981 */ /* 0x000168000c1e1100 */
[----:B------:R-:W0:Y:S04]  /*5ca0*/  LDL R158, [R1+0xd8] ;  /* 0x0000d800019e7983 */ /* 0x000e280000100800 */
[----:B------:R-:W0:Y:S01]  /*5cb0*/  LDL R159, [R1+0xdc] ;  /* 0x0000dc00019f7983 */ /* 0x000e220000100800 */
[----:B------:R-:W-:Y:S02]  /*5cc0*/  PRMT R162, RZ, 0x7610, R162 ;  /* 0x00007610ffa27816 */ /* 0x000fe400000000a2 */
[----:B0-----:R-:W-:-:S04]  /*5cd0*/  @P1 LOP3.LUT R159, R159, R158, RZ, 0x3c, !PT ;  /* 0x0000009e9f9f1212 */ /* 0x001fc800078e3cff */
[----:B------:R-:W-:-:S04]  /*5ce0*/  @P1 LOP3.LUT R158, R159, R158, RZ, 0x3c, !PT ;  /* 0x0000009e9f9e1212 */ /* 0x000fc800078e3cff */
[----:B------:R-:W-:-:S05]  /*5cf0*/  @P1 LOP3.LUT R159, R159, R158, RZ, 0x3c, !PT ;  /* 0x0000009e9f9f1212 */ /* 0x000fca00078e3cff */
[----:B------:R2:W5:Y:S04]  /*5d00*/  @P1 LDG.E.U8 R162, desc[UR32][R158.64] ;  /* 0x000000209ea21981 */ /* 0x000568000c1e1100 */
[----:B------:R-:W4:Y:S01]  /*5d10*/  LDL R159, [R1+0xd0] ;  /* 0x0000d000019f7983 */ /* 0x000f220000100800 */
[----:B------:R-:W-:Y:S01]  /*5d20*/  ISETP.GT.AND P2, PT, R136, 0x29, PT ;  /* 0x000000298800780c */ /* 0x000fe20003f44270 */
[----:B--2---:R-:W-:Y:S01]  /*5d30*/  @P1 IMAD.MOV.U32 R158, RZ, RZ, R101 ;  /* 0x000000ffff9e1224 */ /* 0x004fe200078e0065 */
[----:B------:R-:W-:Y:S01]  /*5d40*/  PRMT R163, RZ, 0x7610, R163 ;  /* 0x00007610ffa37816 */ /* 0x000fe200000000a3 */
[----:B------:R-:W2:Y:S01]  /*5d50*/  LDL R101, [R1+0xac] ;  /* 0x0000ac0001657983 */ /* 0x000ea20000100800 */
[----:B------:R-:W-:-:S04]  /*5d60*/  PRMT R164, RZ, 0x7610, R164 ;  /* 0x00007610ffa47816 */ /* 0x000fc800000000a4 */
[----:B----4-:R3:W4:Y:S05]  /*5d70*/  @P1 LDG.E.U8 R163, desc[UR32][R158.64] ;  /* 0x000000209ea31981 */ /* 0x01072a000c1e1100 */
[----:B---3--:R-:W-:Y:S02]  /*5d80*/  @P2 IMAD.MOV.U32 R158, RZ, RZ, R0 ;  /* 0x000000ffff9e2224 */ /* 0x008fe400078e0000 */
[----:B------:R-:W-:Y:S01]  /*5d90*/  @P2 IMAD.MOV.U32 R159, RZ, RZ, R3 ;  /* 0x000000ffff9f2224 */ /* 0x000fe200078e0003 */
[----:B------:R-:W-:Y:S01]  /*5da0*/  PRMT R165, RZ, 0x7610, R165 ;  /* 0x00007610ffa57816 */ /* 0x000fe200000000a5 */
[----:B------:R-:W3:Y:S04]  /*5db0*/  LDL R3, [R1+0xa0] ;  /* 0x0000a00001037983 */ /* 0x000ee80000100800 */
[----:B------:R0:W4:Y:S01]  /*5dc0*/  @P2 LDG.E.U8 R164, desc[UR32][R158.64] ;  /* 0x000000209ea42981 */ /* 0x000122000c1e1100 */
[----:B------:R-:W-:-:S02]  /*5dd0*/  ISETP.GT.AND P0, PT, R136, 0x2a, PT ;  /* 0x0000002a8800780c */ /* 0x000fc40003f04270 */
[----:B------:R-:W-:Y:S01]  /*5de0*/  PRMT R166, RZ, 0x7610, R166 ;  /* 0x00007610ffa67816 */ /* 0x000fe200000000a6 */
[----:B------:R-:W5:Y:S04]  /*5df0*/  LDL R0, [R1+0xa4] ;  /* 0x0000a40001007983 */ /* 0x000f680000100800 */
[----:B------:R-:W0:Y:S04]  /*5e00*/  LDL R158, [R1+0xc0] ;  /* 0x0000c000019e7983 */ /* 0x000e280000100800 */
[----:B------:R-:W0:Y:S02]  /*5e10*/  LDL R159, [R1+0xc4] ;  /* 0x0000c400019f7983 */ /* 0x000e240000100800 */
[----:B0-----:R-:W-:-:S04]  /*5e20*/  @P2 LOP3.LUT R159, R159, R158, RZ, 0x3c, !PT ;  /* 0x0000009e9f9f2212 */ /* 0x001fc800078e3cff */
        /* <DEDUP_REMOVED lines=8> */
[----:B------:R0:W4:Y:S04]  /*5eb0*/  @P0 LDG.E.U8 R166, desc[UR32][R158.64] ;  /* 0x000000209ea60981 */ /* 0x000128000c1e1100 */
[----:B------:R-:W0:Y:S04]  /*5ec0*/  LDL R158, [R1+0xb0] ;  /* 0x0000b000019e7983 */ /* 0x000e280000100800 */
[----:B------:R-:W0:Y:S01]  /*5ed0*/  LDL R159, [R1+0xb4] ;  /* 0x0000b400019f7983 */ /* 0x000e220000100800 */
[----:B------:R-:W-:Y:S02]  /*5ee0*/  PRMT R167, RZ, 0x7610, R167 ;  /* 0x00007610ffa77816 */ /* 0x000fe400000000a7 */
[----:B------:R-:W-:-:S02]  /*5ef0*/  ISETP.GT.AND P1, PT, R136, 0x2b, PT ;  /* 0x0000002b8800780c */ /* 0x000fc40003f24270 */
[----:B0-----:R-:W-:-:S04]  /*5f00*/  @P0 LOP3.LUT R159, R159, R158, RZ, 0x3c, !PT ;  /* 0x0000009e9f9f0212 */ /* 0x001fc800078e3cff */
[----:B------:R-:W-:-:S04]  /*5f10*/  @P0 LOP3.LUT R158, R159, R158, RZ, 0x3c, !PT ;  /* 0x0000009e9f9e0212 */ /* 0x000fc800078e3cff */
[----:B------:R-:W-:-:S05]  /*5f20*/  @P0 LOP3.LUT R159, R159, R158, RZ, 0x3c, !PT ;  /* 0x0000009e9f9f0212 */ /* 0x000fca00078e3cff */
[----:B------:R2:W4:Y:S04]  /*5f30*/  @P0 LDG.E.U8 R167, desc[UR32][R158.64] ;  /* 0x000000209ea70981 */ /* 0x000528000c1e1100 */
[----:B------:R-:W3:Y:S01]  /*5f40*/  LDL R159, [R1+0xa8] ;  /* 0x0000a800019f7983 */ /* 0x000ee20000100800 */
[----:B------:R-:W-:Y:S01]  /*5f50*/  PRMT R168, RZ, 0x7610, R168 ;  /* 0x00007610ffa87816 */ /* 0x000fe200000000a8 */
[----:B--2---:R-:W-:Y:S01]  /*5f60*/  @P1 IMAD.MOV.U32 R158, RZ, RZ, R101 ;  /* 0x000000ffff9e1224 */ /* 0x004fe200078e0065 */
[----:B------:R-:W-:Y:S01]  /*5f70*/  PRMT R169, RZ, 0x7610, R169 ;  /* 0x00007610ffa97816 */ /* 0x000fe200000000a9 */
[----:B------:R-:W2:Y:S01]  /*5f80*/  LDL R101, [R1+0x84] ;  /* 0x0000840001657983 */ /* 0x000ea20000100800 */
[----:B------:R-:W-:-:S03]  /*5f90*/  ISETP.GT.AND P2, PT, R136, 0x2c, PT ;  /* 0x0000002c8800780c */ /* 0x000fc60003f44270 */
[----:B---3--:R5:W3:Y:S02]  /*5fa0*/  @P1 LDG.E.U8 R168, desc[UR32][R158.64] ;  /* 0x000000209ea81981 */ /* 0x008ae4000c1e1100 */
[----:B-----5:R-:W-:Y:S02]  /*5fb0*/  @P1 IMAD.MOV.U32 R158, RZ, RZ, R0 ;  /* 0x000000ffff9e1224 */ /* 0x020fe400078e0000 */
[----:B------:R-:W-:Y:S01]  /*5fc0*/  @P1 IMAD.MOV.U32 R159, RZ, RZ, R3 ;  /* 0x000000ffff9f1224 */ /* 0x000fe200078e0003 */
[----:B------:R-:W-:Y:S01]  /*5fd0*/  PRMT R170, RZ, 0x7610, R170 ;  /* 0x00007610ffaa7816 */ /* 0x000fe200000000aa */
[----:B------:R-:W5:Y:S04]  /*5fe0*/  LDL R3, [R1+0x78] ;  /* 0x0000780001037983 */ /* 0x000f680000100800 */
[----:B------:R0:W3:Y:S01]  /*5ff0*/  @P1 LDG.E.U8 R169, desc[UR32][R158.64] ;  /* 0x000000209ea91981 */ /* 0x0000e2000c1e1100 */
[----:B------:R-:W-:-:S02]  /*6000*/  PRMT R171, RZ, 0x7610, R171 ;  /* 0x00007610ffab7816 */ /* 0x000fc400000000ab */
[----:B------:R-:W-:Y:S01]  /*6010*/  ISETP.GT.AND P0, PT, R136, 0x2d, PT ;  /* 0x0000002d8800780c */ /* 0x000fe20003f04270 */
[----:B------:R-:W4:Y:S04]  /*6020*/  LDL R0, [R1+0x7c] ;  /* 0x00007c0001007983 */ /* 0x000f280000100800 */
[----:B------:R-:W0:Y:S04]  /*6030*/  LDL R158, [R1+0x98] ;  /* 0x00009800019e7983 */ /* 0x000e280000100800 */
[----:B------:R-:W0:Y:S02]  /*6040*/  LDL R159, [R1+0x9c] ;  /* 0x00009c00019f7983 */ /* 0x000e240000100800 */
[----:B0-----:R-:W-:-:S04]  /*6050*/  @P2 LOP3.LUT R159, R159, R158, RZ, 0x3c, !PT ;  /* 0x0000009e9f9f2212 */ /* 0x001fc800078e3cff */
[----:B------:R-:W-:-:S04]  /*6060*/  @P2 LOP3.LUT R158, R159, R158, RZ, 0x3c, !PT ;  /* 0x0000009e9f9e2212 */ /* 0x000fc800078e3cff */
[----:B------:R-:W-:-:S05]  /*6070*/  @P2 LOP3.LUT R159, R159, R158, RZ, 0x3c, !PT ;  /* 0x0000009e9f9f2212 */ /* 0x000fca00078e3cff */
[----:B------:R0:W3:Y:S04]  /*6080*/  @P2 LDG.E.U8 R170, desc[UR32][R158.64] ;  /* 0x000000209eaa2981 */ /* 0x0000e8000c1e1100 */
[----:B------:R-:W0:Y:S04]  /*6090*/  LDL R158, [R1+0x90] ;  /* 0x00009000019e7983 */ /* 0x000e280000100800 */
[----:B------:R-:W0:Y:S02]  /*60a0*/  LDL R159, [R1+0x94] ;  /* 0x00009400019f7983 */ /* 0x000e240000100800 */
[----:B0-----:R-:W-:-:S04]  /*60b0*/  @P2 LOP3.LUT R159, R159, R158, RZ, 0x3c, !PT ;  /* 0x0000009e9f9f2212 */ /* 0x001fc800078e3cff */
        /* <DEDUP_REMOVED lines=10> */
[----:B------:R-:W5:Y:S01]  /*6160*/  LDL R159, [R1+0x80] ;  /* 0x00008000019f7983 */ /* 0x000f620000100800 */
[----:B------:R-:W-:Y:S01]  /*6170*/  ISETP.GT.AND P1, PT, R136, 0x2e, PT ;  /* 0x0000002e8800780c */ /* 0x000fe20003f24270 */
[----:B--2---:R-:W-:Y:S01]  /*6180*/  @P0 IMAD.MOV.U32 R158, RZ, RZ, R101 ;  /* 0x000000ffff9e0224 */ /* 0x004fe200078e0065 */
[----:B------:R-:W-:Y:S01]  /*6190*/  PRMT R173, RZ, 0x7610, R173 ;  /* 0x00007610ffad7816 */ /* 0x000fe200000000ad */
[----:B------:R-:W2:Y:S01]  /*61a0*/  LDL R101, [R1+0x5c] ;  /* 0x00005c0001657983 */ /* 0x000ea20000100800 */
[----:B------:R-:W-:-:S04]  /*61b0*/  PRMT R174, RZ, 0x7610, R174 ;  /* 0x00007610ffae7816 */ /* 0x000fc800000000ae */
[----:B-----5:R4:W5:Y:S05]  /*61c0*/  @P0 LDG.E.U8 R173, desc[UR32][R158.64] ;  /* 0x000000209ead0981 */ /* 0x02096a000c1e1100 */
[----:B----4-:R-:W-:Y:S02]  /*61d0*/  @P1 IMAD.MOV.U32 R158, RZ, RZ, R0 ;  /* 0x000000ffff9e1224 */ /* 0x010fe400078e0000 */
[----:B------:R-:W-:Y:S01]  /*61e0*/  @P1 IMAD.MOV.U32 R159, RZ, RZ, R3 ;  /* 0x000000ffff9f1224 */ /* 0x000fe200078e0003 */
[----:B------:R-:W-:Y:S01]  /*61f0*/  PRMT R175, RZ, 0x7610, R175 ;  /* 0x00007610ffaf7816 */ /* 0x000fe200000000af */
[----:B------:R-:W4:Y:S04]  /*6200*/  LDL R3, [R1+0x50] ;  /* 0x0000500001037983 */ /* 0x000f280000100800 */
[----:B------:R0:W5:Y:S01]  /*6210*/  @P1 LDG.E.U8 R174, desc[UR32][R158.64] ;  /* 0x000000209eae1981 */ /* 0x000162000c1e1100 */
[----:B------:R-:W-:-:S02]  /*6220*/  ISETP.GT.AND P2, PT, R136, 0x2f, PT ;  /* 0x0000002f8800780c */ /* 0x000fc40003f44270 */
[----:B------:R-:W-:Y:S01]  /*6230*/  PRMT R176, RZ, 0x7610, R176 ;  /* 0x00007610ffb07816 */ /* 0x000fe200000000b0 */
        /* <DEDUP_REMOVED lines=16> */
[----:B------:R-:W-:-:S02]  /*6340*/  ISETP.GT.AND P0, PT, R136, 0x30, PT ;  /* 0x000000308800780c */ /* 0x000fc40003f04270 */
[----:B0-----:R-:W-:-:S04]  /*6350*/  @P2 LOP3.LUT R159, R159, R158, RZ, 0x3c, !PT ;  /* 0x0000009e9f9f2212 */ /* 0x001fc800078e3cff */
[----:B------:R-:W-:-:S04]  /*6360*/  @P2 LOP3.LUT R158, R159, R158, RZ, 0x3c, !PT ;  /* 0x0000009e9f9e2212 */ /* 0x000fc800078e3cff */
[----:B------:R-:W-:-:S05]  /*6370*/  @P2 LOP3.LUT R159, R159, R158, RZ, 0x3c, !PT ;  /* 0x0000009e9f9f2212 */ /* 0x000fca00078e3cff */
[----:B------:R2:W5:Y:S04]  /*6380*/  @P2 LDG.E.U8 R178, desc[UR32][R158.64] ;  /* 0x000000209eb22981 */ /* 0x000568000c1e1100 */
[----:B------:R-:W4:Y:S01]  /*6390*/  LDL R159, [R1+0x58] ;  /* 0x00005800019f7983 */ /* 0x000f220000100800 */
[----:B------:R-:W-:Y:S01]  /*63a0*/  PRMT R179, RZ, 0x7610, R179 ;  /* 0x00007610ffb37816 */ /* 0x000fe200000000b3 */
[----:B--2---:R-:W-:Y:S01]  /*63b0*/  @P0 IMAD.MOV.U32 R158, RZ, RZ, R101 ;  /* 0x000000ffff9e0224 */ /* 0x004fe200078e0065 */
[----:B------:R-:W-:Y:S01]  /*63c0*/  PRMT R180, RZ, 0x7610, R180 ;  /* 0x00007610ffb47816 */ /* 0x000fe200000000b4 */
[----:B------:R-:W2:Y:S01]  /*63d0*/  LDL R101, [R1+0x34] ;  /* 0x0000340001657983 */ /* 0x000ea20000100800 */
[----:B------:R-:W-:-:S03]  /*63e0*/  ISETP.GT.AND P1, PT, R136, 0x31, PT ;  /* 0x000000318800780c */ /* 0x000fc60003f24270 */
[----:B----4-:R3:W4:Y:S02]  /*63f0*/  @P0 LDG.E.U8 R179, desc[UR32][R158.64] ;  /* 0x000000209eb30981 */ /* 0x010724000c1e1100 */
[----:B---3--:R-:W-:Y:S02]  /*6400*/  @P0 IMAD.MOV.U32 R158, RZ, RZ, R0 ;  /* 0x000000ffff9e0224 */ /* 0x008fe400078e0000 */
[----:B------:R-:W-:Y:S01]  /*6410*/  @P0 IMAD.MOV.U32 R159, RZ, RZ, R3 ;  /* 0x000000ffff9f0224 */ /* 0x000fe200078e0003 */
[----:B------:R-:W-:Y:S01]  /*6420*/  PRMT R181, RZ, 0x7610, R181 ;  /* 0x00007610ffb57816 */ /* 0x000fe200000000b5 */
[----:B------:R-:W3:Y:S04]  /*6430*/  LDL R3, [R1+0x28] ;  /* 0x0000280001037983 */ /* 0x000ee80000100800 */
[----:B------:R0:W4:Y:S01]  /*6440*/  @P0 LDG.E.U8 R180, desc[UR32][R158.64] ;  /* 0x000000209eb40981 */ /* 0x000122000c1e1100 */
[----:B------:R-:W-:-:S02]  /*6450*/  PRMT R182, RZ, 0x7610, R182 ;  /* 0x00007610ffb67816 */ /* 0x000fc400000000b6 */
        /* <DEDUP_REMOVED lines=16> */
[----:B------:R-:W-:-:S13]  /*6560*/  ISETP.GT.AND P0, PT, R136, 0x32, PT ;  /* 0x000000328800780c */ /* 0x000fda0003f04270 */
[----:B0-----:R-:W-:-:S04]  /*6570*/  @P0 LOP3.LUT R159, R159, R158, RZ, 0x3c, !PT ;  /* 0x0000009e9f9f0212 */ /* 0x001fc800078e3cff */
[----:B------:R-:W-:-:S04]  /*6580*/  @P0 LOP3.LUT R158, R159, R158, RZ, 0x3c, !PT ;  /* 0x0000009e9f9e0212 */ /* 0x000fc800078e3cff */
[----:B------:R-:W-:-:S05]  /*6590*/  @P0 LOP3.LUT R159, R159, R158, RZ, 0x3c, !PT ;  /* 0x0000009e9f9f0212 */ /* 0x000fca00078e3cff */
[----:B------:R2:W4:Y:S04]  /*65a0*/  @P0 LDG.E.U8 R183, desc[UR32][R158.64] ;  /* 0x000000209eb70981 */ /* 0x000528000c1e1100 */
[----:B------:R-:W3:Y:S01]  /*65b0*/  LDL R159, [R1+0x30] ;  /* 0x00003000019f7983 */ /* 0x000ee20000100800 */
[----:B------:R-:W-:Y:S01]  /*65c0*/  ISETP.GT.AND P1, PT, R136, 0x33, PT ;  /* 0x000000338800780c */ /* 0x000fe20003f24270 */
[----:B--2---:R-:W-:Y:S01]  /*65d0*/  @P0 IMAD.MOV.U32 R158, RZ, RZ, R101 ;  /* 0x000000ffff9e0224 */ /* 0x004fe200078e0065 */
[----:B------:R-:W-:Y:S01]  /*65e0*/  PRMT R184, RZ, 0x7610, R184 ;  /* 0x00007610ffb87816 */ /* 0x000fe200000000b8 */
[----:B------:R-:W2:Y:S01]  /*65f0*/  LDL R101, [R1+0xc] ;  /* 0x00000c0001657983 */ /* 0x000ea20000100800 */
[----:B------:R-:W-:-:S04]  /*6600*/  PRMT R186, RZ, 0x7610, R186 ;  /* 0x00007610ffba7816 */ /* 0x000fc800000000ba */
[----:B---3--:R5:W3:Y:S05]  /*6610*/  @P0 LDG.E.U8 R184, desc[UR32][R158.64] ;  /* 0x000000209eb80981 */ /* 0x008aea000c1e1100 */
[----:B-----5:R-:W-:Y:S02]  /*6620*/  @P1 IMAD.MOV.U32 R158, RZ, RZ, R0 ;  /* 0x000000ffff9e1224 */ /* 0x020fe400078e0000 */
[----:B------:R-:W-:Y:S01]  /*6630*/  @P1 IMAD.MOV.U32 R159, RZ, RZ, R3 ;  /* 0x000000ffff9f1224 */ /* 0x000fe200078e0003 */
[----:B------:R-:W-:Y:S01]  /*6640*/  PRMT R188, RZ, 0x7610, R188 ;  /* 0x00007610ffbc7816 */ /* 0x000fe200000000bc */
[----:B------:R-:W5:Y:S04]  /*6650*/  LDL R3, [R1] ;  /* 0x0000000001037983 */ /* 0x000f680000100800 */
[----:B------:R0:W3:Y:S01]  /*6660*/  @P1 LDG.E.U8 R186, desc[UR32][R158.64] ;  /* 0x000000209eba1981 */ /* 0x0000e2000c1e1100 */
[----:B------:R-:W-:-:S02]  /*6670*/  ISETP.GT.AND P0, PT, R136, 0x34, PT ;  /* 0x000000348800780c */ /* 0x000fc40003f04270 */
[----:B------:R-:W-:Y:S01]  /*6680*/  PRMT R190, RZ, 0x7610, R190 ;  /* 0x00007610ffbe7816 */ /* 0x000fe200000000be */
        /* <DEDUP_REMOVED lines=16> */
[----:B------:R-:W-:-:S02]  /*6790*/  ISETP.GT.AND P1, PT, R136, 0x35, PT ;  /* 0x000000358800780c */ /* 0x000fc40003f24270 */
[----:B0-----:R-:W-:-:S04]  /*67a0*/  @P0 LOP3.LUT R159, R159, R158, RZ, 0x3c, !PT ;  /* 0x0000009e9f9f0212 */ /* 0x001fc800078e3cff */
[----:B------:R-:W-:-:S04]  /*67b0*/  @P0 LOP3.LUT R158, R159, R158, RZ, 0x3c, !PT ;  /* 0x0000009e9f9e0212 */ /* 0x000fc800078e3cff */
[----:B------:R-:W-:-:S05]  /*67c0*/  @P0 LOP3.LUT R159, R159, R158, RZ, 0x3c, !PT ;  /* 0x0000009e9f9f0212 */ /* 0x000fca00078e3cff */
[----:B------:R2:W3:Y:S04]  /*67d0*/  @P0 LDG.E.U8 R192, desc[UR32][R158.64] ;  /* 0x000000209ec00981 */ /* 0x0004e8000c1e1100 */
[----:B------:R-:W5:Y:S01]  /*67e0*/  LDL R159, [R1+0x8] ;  /* 0x00000800019f7983 */ /* 0x000f620000100800 */
[----:B------:R-:W-:Y:S01]  /*67f0*/  PRMT R194, RZ, 0x7610, R194 ;  /* 0x00007610ffc27816 */ /* 0x000fe200000000c2 */
[----:B--2---:R-:W-:Y:S01]  /*6800*/  @P1 IMAD.MOV.U32 R158, RZ, RZ, R101 ;  /* 0x000000ffff9e1224 */ /* 0x004fe200078e0065 */
[----:B------:R-:W-:Y:S02]  /*6810*/  ISETP.GT.AND P0, PT, R136, 0x36, PT ;  /* 0x000000368800780c */ /* 0x000fe40003f04270 */
[----:B------:R-:W-:Y:S02]  /*6820*/  PRMT R196, RZ, 0x7610, R196 ;  /* 0x00007610ffc47816 */ /* 0x000fe400000000c4 */
[----:B------:R-:W-:-:S02]  /*6830*/  PRMT R198, RZ, 0x7610, R198 ;  /* 0x00007610ffc67816 */ /* 0x000fc400000000c6 */
[----:B------:R-:W-:Y:S02]  /*6840*/  PRMT R200, RZ, 0x7610, R200 ;  /* 0x00007610ffc87816 */ /* 0x000fe400000000c8 */
[----:B------:R-:W-:Y:S02]  /*6850*/  PRMT R202, RZ, 0x7610, R202 ;  /* 0x00007610ffca7816 */ /* 0x000fe400000000ca */
[----:B------:R-:W-:Y:S02]  /*6860*/  PRMT R204, RZ, 0x7610, R204 ;  /* 0x00007610ffcc7816 */ /* 0x000fe400000000cc */
[----:B------:R-:W-:Y:S02]  /*6870*/  PRMT R206, RZ, 0x7610, R206 ;  /* 0x00007610ffce7816 */ /* 0x000fe400000000ce */
        /* <DEDUP_REMOVED lines=10> */
[----:B------:R-:W-:Y:S02]  /*6920*/  LOP3.LUT R156, R156, 0xffff, RZ, 0xc0, !PT ;  /* 0x0000ffff9c9c7812 */ /* 0x000fe400078ec0ff */
[----:B------:R-:W-:-:S04]  /*6930*/  LOP3.LUT R157, R157, 0xffff, RZ, 0xc0, !PT ;  /* 0x0000ffff9d9d7812 */ /* 0x000fc800078ec0ff */
[----:B------:R-:W-:Y:S02]  /*6940*/  PRMT R101, R156, 0x3340, R157 ;  /* 0x000033409c657816 */ /* 0x000fe4000000009d */
[----:B------:R-:W-:Y:S02]  /*6950*/  LOP3.LUT R155, R155, 0xffff, RZ, 0xc0, !PT ;  /* 0x0000ffff9b9b7812 */ /* 0x000fe400078ec0ff */
[----:B------:R-:W-:Y:S02]  /*6960*/  LOP3.LUT R154, R154, 0xffff, RZ, 0xc0, !PT ;  /* 0x0000ffff9a9a7812 */ /* 0x000fe400078ec0ff */
[----:B------:R-:W-:Y:S02]  /*6970*/  LOP3.LUT R110, R110, 0xffff, RZ, 0xc0, !PT ;  /* 0x0000ffff6e6e7812 */ /* 0x000fe400078ec0ff */
[----:B------:R-:W-:Y:S02]  /*6980*/  LOP3.LUT R108, R108, 0xffff, RZ, 0xc0, !PT ;  /* 0x0000ffff6c6c7812 */ /* 0x000fe400078ec0ff */
[----:B------:R-:W-:-:S02]  /*6990*/  LOP3.LUT R121, R121, 0xffff, RZ, 0xc0, !PT ;  /* 0x0000ffff79797812 */ /* 0x000fc400078ec0ff */
[----:B------:R-:W-:Y:S02]  /*69a0*/  LOP3.LUT R134, R134, 0xffff, RZ, 0xc0, !PT ;  /* 0x0000ffff86867812 */ /* 0x000fe400078ec0ff */
        /* <DEDUP_REMOVED lines=11> */
[--C-:B------:R-:W-:Y:S02]  /*6a60*/  PRMT R177, R177, 0x3340, R133.reuse ;  /* 0x00003340b1b17816 */ /* 0x100fe40000000085 */
[----:B------:R-:W-:Y:S02]  /*6a70*/  PRMT R133, RZ, 0x7610, R133 ;  /* 0x00007610ff857816 */ /* 0x000fe40000000085 */
[----:B------:R-:W-:Y:S02]  /*6a80*/  LOP3.LUT R126, R126, 0xffff, RZ, 0xc0, !PT ;  /* 0x0000ffff7e7e7812 */ /* 0x000fe400078ec0ff */
[----:B------:R-:W-:Y:S02]  /*6a90*/  LOP3.LUT R102, R102, 0xffff, RZ, 0xc0, !PT ;  /* 0x0000ffff66667812 */ /* 0x000fe400078ec0ff */
[----:B------:R-:W-:Y:S02]  /*6aa0*/  LOP3.LUT R132, R132, 0xffff, RZ, 0xc0, !PT ;  /* 0x0000ffff84847812 */ /* 0x000fe400078ec0ff */
[----:B------:R-:W-:-:S02]  /*6ab0*/  LOP3.LUT R104, R104, 0xffff, RZ, 0xc0, !PT ;  /* 0x0000ffff68687812 */ /* 0x000fc400078ec0ff */
[----:B------:R-:W-:Y:S02]  /*6ac0*/  LOP3.LUT R124, R124, 0xffff, RZ, 0xc0, !PT ;  /* 0x0000ffff7c7c7812 */ /* 0x000fe400078ec0ff */
[----:B------:R-:W-:Y:S02]  /*6ad0*/  LOP3.LUT R113, R113, 0xffff, RZ, 0xc0, !PT ;  /* 0x0000ffff71717812 */ /* 0x000fe400078ec0ff */
[----:B------:R-:W-:Y:S01]  /*6ae0*/  LOP3.LUT R140, R140, 0xffff, RZ, 0xc0, !PT ;  /* 0x0000ffff8c8c7812 */ /* 0x000fe200078ec0ff */
[----:B-----5:R4:W2:Y:S02]  /*6af0*/  @P1 LDG.E.U8 R194, desc[UR32][R158.64] ;  /* 0x000000209ec21981 */ /* 0x0208a4000c1e1100 */
[----:B----4-:R-:W-:Y:S02]  /*6b00*/  @P1 IMAD.MOV.U32 R158, RZ, RZ, R0 ;  /* 0x000000ffff9e1224 */ /* 0x010fe400078e0000 */
[----:B------:R-:W-:-:S05]  /*6b10*/  @P1 IMAD.MOV.U32 R159, RZ, RZ, R3 ;  /* 0x000000ffff9f1224 */ /* 0x000fca00078e0003 */
[----:B------:R0:W4:Y:S01]  /*6b20*/  @P1 LDG.E.U8 R196, desc[UR32][R158.64] ;  /* 0x000000209ec41981 */ /* 0x000122000c1e1100 */
[----:B------:R-:W-:Y:S01]  /*6b30*/  ISETP.GT.AND P1, PT, R136, 0x37, PT ;  /* 0x000000378800780c */ /* 0x000fe20003f24270 */
[----:B0-----:R-:W-:Y:S02]  /*6b40*/  @P0 IMAD.MOV.U32 R158, RZ, RZ, R252 ;  /* 0x000000ffff9e0224 */ /* 0x001fe400078e00fc */
[----:B------:R-:W-:-:S05]  /*6b50*/  @P0 IMAD.MOV.U32 R159, RZ, RZ, R251 ;  /* 0x000000ffff9f0224 */ /* 0x000fca00078e00fb */
[----:B------:R0:W5:Y:S02]  /*6b60*/  @P0 LDG.E.U8 R198, desc[UR32][R158.64] ;  /* 0x000000209ec60981 */ /* 0x000164000c1e1100 */
[----:B0-----:R-:W-:Y:S02]  /*6b70*/  @P0 IMAD.MOV.U32 R158, RZ, RZ, R250 ;  /* 0x000000ffff9e0224 */ /* 0x001fe400078e00fa */
[----:B------:R-:W-:-:S05]  /*6b80*/  @P0 IMAD.MOV.U32 R159, RZ, RZ, R249 ;  /* 0x000000ffff9f0224 */ /* 0x000fca00078e00f9 */
[----:B------:R0:W4:Y:S01]  /*6b90*/  @P0 LDG.E.U8 R200, desc[UR32][R158.64] ;  /* 0x000000209ec80981 */ /* 0x000122000c1e1100 */
[----:B------:R-:W-:Y:S01]  /*6ba0*/  ISETP.GT.AND P0, PT, R136, 0x38, PT ;  /* 0x000000388800780c */ /* 0x000fe20003f04270 */
[----:B0-----:R-:W-:Y:S02]  /*6bb0*/  @P1 IMAD.MOV.U32 R158, RZ, RZ, R248 ;  /* 0x000000ffff9e1224 */ /* 0x001fe400078e00f8 */
[----:B------:R-:W-:-:S05]  /*6bc0*/  @P1 IMAD.MOV.U32 R159, RZ, RZ, R247 ;  /* 0x000000ffff9f1224 */ /* 0x000fca00078e00f7 */
[----:B------:R0:W4:Y:S02]  /*6bd0*/  @P1 LDG.E.U8 R202, desc[UR32][R158.64] ;  /* 0x000000209eca1981 */ /* 0x000124000c1e1100 */
        /* <DEDUP_REMOVED lines=39> */
[----:B------:R-:W-:Y:S02]  /*6e50*/  @P1 IMAD.MOV.U32 R156, RZ, RZ, R98 ;  /* 0x000000ffff9c1224 */ /* 0x000fe400078e0062 */
[----:B0-----:R-:W-:Y:S02]  /*6e60*/  @P1 IMAD.MOV.U32 R158, RZ, RZ, R99 ;  /* 0x000000ffff9e1224 */ /* 0x001fe400078e0063 */
[----:B------:R-:W-:Y:S02]  /*6e70*/  @P1 IMAD.MOV.U32 R159, RZ, RZ, R21 ;  /* 0x000000ffff9f1224 */ /* 0x000fe400078e0015 */
[----:B------:R-:W-:-:S03]  /*6e80*/  @P1 IMAD.MOV.U32 R157, RZ, RZ, R11 ;  /* 0x000000ffff9d1224 */ /* 0x000fc600078e000b */
[----:B------:R0:W4:Y:S01]  /*6e90*/  @P1 LDG.E.U8 R226, desc[UR32][R158.64] ;  /* 0x000000209ee21981 */ /* 0x000122000c1e1100 */
[----:B------:R-:W-:Y:S02]  /*6ea0*/  PRMT R0, R155, 0x3340, R154 ;  /* 0x000033409b007816 */ /* 0x000fe4000000009a */
[----:B------:R-:W-:Y:S01]  /*6eb0*/  @P0 IMAD.MOV.U32 R154, RZ, RZ, R97 ;  /* 0x000000ffff9a0224 */ /* 0x000fe200078e0061 */
[----:B0-----:R-:W-:Y:S01]  /*6ec0*/  PRMT R158, RZ, 0x7610, R158 ;  /* 0x00007610ff9e7816 */ /* 0x001fe2000000009e */
[----:B------:R-:W-:-:S05]  /*6ed0*/  @P0 IMAD.MOV.U32 R155, RZ, RZ, R10 ;  /* 0x000000ffff9b0224 */ /* 0x000fca00078e000a */
[----:B------:R0:W4:Y:S01]  /*6ee0*/  @P1 LDG.E.U8 R158, desc[UR32][R156.64] ;  /* 0x000000209c9e1981 */ /* 0x000122000c1e1100 */
[--C-:B------:R-:W-:Y:S02]  /*6ef0*/  PRMT R3, R110, 0x3340, R108.reuse ;  /* 0x000033406e037816 */ /* 0x100fe4000000006c */
[----:B------:R-:W-:Y:S02]  /*6f00*/  PRMT R108, RZ, 0x7610, R108 ;  /* 0x00007610ff6c7816 */ /* 0x000fe4000000006c */
[----:B0-----:R-:W-:Y:S01]  /*6f10*/  PRMT R156, RZ, 0x7610, R156 ;  /* 0x00007610ff9c7816 */ /* 0x001fe2000000009c */
[----:B------:R-:W0:Y:S05]  /*6f20*/  S2R R159, SR_TID.X ;  /* 0x00000000009f7919 */ /* 0x000e2a0000002100 */
[----:B------:R1:W4:Y:S02]  /*6f30*/  @P0 LDG.E.U8 R156, desc[UR32][R154.64] ;  /* 0x000000209a9c0981 */ /* 0x000324000c1e1100 */
[----:B-1----:R-:W-:-:S02]  /*6f40*/  @P0 IMAD.MOV.U32 R154, RZ, RZ, R96 ;  /* 0x000000ffff9a0224 */ /* 0x002fc400078e0060 */
[----:B------:R-:W-:-:S05]  /*6f50*/  @P0 IMAD.MOV.U32 R155, RZ, RZ, R9 ;  /* 0x000000ffff9b0224 */ /* 0x000fca00078e0009 */
[----:B------:R1:W4:Y:S01]  /*6f60*/  @P0 LDG.E.U8 R108, desc[UR32][R154.64] ;  /* 0x000000209a6c0981 */ /* 0x000322000c1e1100 */
[----:B------:R-:W-:Y:S02]  /*6f70*/  ISETP.GT.AND P0, PT, R136, 0x3f, PT ;  /* 0x0000003f8800780c */ /* 0x000fe40003f04270 */
[----:B------:R-:W-:Y:S01]  /*6f80*/  PRMT R157, RZ, 0x7610, R157 ;  /* 0x00007610ff9d7816 */ /* 0x000fe2000000009d */
[----:B-1----:R-:W-:Y:S01]  /*6f90*/  IMAD.MOV.U32 R155, RZ, RZ, R0 ;  /* 0x000000ffff9b7224 */ /* 0x002fe200078e0000 */
[----:B------:R-:W-:-:S03]  /*6fa0*/  PRMT R0, R121, 0x3340, R134 ;  /* 0x0000334079007816 */ /* 0x000fc60000000086 */
[----:B------:R-:W-:-:S06]  /*6fb0*/  IMAD.MOV.U32 R134, RZ, RZ, R155 ;  /* 0x000000ffff867224 */ /* 0x000fcc00078e009b */
[----:B------:R-:W-:Y:S02]  /*6fc0*/  @P0 IMAD.MOV.U32 R154, RZ, RZ, R95 ;  /* 0x000000ffff9a0224 */ /* 0x000fe400078e005f */
[----:B------:R-:W-:Y:S01]  /*6fd0*/  @P0 IMAD.MOV.U32 R155, RZ, RZ, R8 ;  /* 0x000000ffff9b0224 */ /* 0x000fe200078e0008 */
[----:B------:R-:W-:-:S04]  /*6fe0*/  PRMT R110, RZ, 0x7610, R110 ;  /* 0x00007610ff6e7816 */ /* 0x000fc8000000006e */
[----:B------:R1:W4:Y:S01]  /*6ff0*/  @P0 LDG.E.U8 R157, desc[UR32][R154.64] ;  /* 0x000000209a9d0981 */ /* 0x000322000c1e1100 */
[----:B0-----:R-:W-:Y:S01]  /*7000*/  LOP3.LUT R159, R159, 0x3f, RZ, 0xc0, !PT ;  /* 0x0000003f9f9f7812 */ /* 0x001fe200078ec0ff */
[----:B-1----:R-:W-:Y:S02]  /*7010*/  @P0 IMAD.MOV.U32 R154, RZ, RZ, R94 ;  /* 0x000000ffff9a0224 */ /* 0x002fe400078e005e */
[----:B------:R-:W-:-:S05]  /*7020*/  @P0 IMAD.MOV.U32 R155, RZ, RZ, R7 ;  /* 0x000000ffff9b0224 */ /* 0x000fca00078e0007 */
[----:B------:R0:W4:Y:S01]  /*7030*/  @P0 LDG.E.U8 R110, desc[UR32][R154.64] ;  /* 0x000000209a6e0981 */ /* 0x000122000c1e1100 */
[----:B------:R-:W-:Y:S01]  /*7040*/  ISETP.GE.AND P1, PT, R159, R136, PT ;  /* 0x000000889f00720c */ /* 0x000fe20003f26270 */
[----:B------:R-:W-:Y:S01]  /*7050*/  IMAD.MOV.U32 R136, RZ, RZ, R101 ;  /* 0x000000ffff887224 */ /* 0x000fe200078e0065 */
[----:B------:R-:W-:Y:S02]  /*7060*/  PRMT R101, R123, 0x3340, R153 ;  /* 0x000033407b657816 */ /* 0x000fe40000000099 */
[----:B------:R-:W-:Y:S02]  /*7070*/  PRMT R159, R107, 0x3340, R127 ;  /* 0x000033406b9f7816 */ /* 0x000fe4000000007f */
[----:B------:R-:W-:Y:S01]  /*7080*/  PRMT R153, R103, 0x3340, R135 ;  /* 0x0000334067997816 */ /* 0x000fe20000000087 */
[----:B------:R-:W-:Y:S01]  /*7090*/  IMAD.MOV.U32 R103, RZ, RZ, R134 ;  /* 0x000000ffff677224 */ /* 0x000fe200078e0086 */
[----:B------:R-:W-:-:S05]  /*70a0*/  PRMT R127, RZ, 0x7610, R127 ;  /* 0x00007610ff7f7816 */ /* 0x000fca000000007f */
[----:B------:R-:W-:Y:S02]  /*70b0*/  @!P1 IMAD.MOV.U32 R134, RZ, RZ, R91 ;  /* 0x000000ffff869224 */ /* 0x000fe400078e005b */
[----:B------:R-:W-:Y:S01]  /*70c0*/  @!P1 IMAD.MOV.U32 R135, RZ, RZ, R4 ;  /* 0x000000ffff879224 */ /* 0x000fe200078e0004 */
[----:B------:R-:W-:Y:S01]  /*70d0*/  BAR.SYNC.DEFER_BLOCKING 0x0 ;  /* 0x0000000000007b1d */ /* 0x000fe20000010000 */
[----:B------:R-:W-:Y:S01]  /*70e0*/  @!P1 IMAD.MOV.U32 R107, RZ, RZ, R17 ;  /* 0x000000ffff6b9224 */ /* 0x000fe200078e0011 */
[----:B------:R-:W-:Y:S01]  /*70f0*/  PRMT R121, RZ, 0x7610, R121 ;  /* 0x00007610ff797816 */ /* 0x000fe20000000079 */
[----:B0-----:R-:W-:Y:S02]  /*7100*/  @!P1 IMAD.MOV.U32 R154, RZ, RZ, R93 ;  /* 0x000000ffff9a9224 */ /* 0x001fe400078e005d */
[----:B------:R-:W-:Y:S01]  /*7110*/  @!P1 IMAD.MOV.U32 R155, RZ, RZ, R6 ;  /* 0x000000ffff9b9224 */ /* 0x000fe200078e0006 */
[----:B------:R0:W4:Y:S01]  /*7120*/  @!P1 LDG.E.U8 R127, desc[UR32][R134.64] ;  /* 0x00000020867f9981 */ /* 0x000122000c1e1100 */
[----:B------:R-:W-:-:S03]  /*7130*/  PRMT R123, RZ, 0x7610, R123 ;  /* 0x00007610ff7b7816 */ /* 0x000fc6000000007b */
[----:B------:R-:W4:Y:S01]  /*7140*/  @!P1 LDG.E.U8 R121, desc[UR32][R154.64] ;  /* 0x000000209a799981 */ /* 0x000f22000c1e1100 */
[----:B0-----:R-:W-:Y:S01]  /*7150*/  IMAD.MOV.U32 R134, RZ, RZ, R136 ;  /* 0x000000ffff867224 */ /* 0x001fe200078e0088 */
[--C-:B------:R-:W-:Y:S01]  /*7160*/  PRMT R136, R106, 0x3340, R125.reuse ;  /* 0x000033406a887816 */ /* 0x100fe2000000007d */
[----:B------:R-:W-:Y:S01]  /*7170*/  @!P1 IMAD.MOV.U32 R106, RZ, RZ, R90 ;  /* 0x000000ffff6a9224 */ /* 0x000fe200078e005a */
[----:B------:R-:W-:-:S06]  /*7180*/  PRMT R125, RZ, 0x7610, R125 ;  /* 0x00007610ff7d7816 */ /* 0x000fcc000000007d */
[----:B------:R0:W4:Y:S01]  /*7190*/  @!P1 LDG.E.U8 R125, desc[UR32][R106.64] ;  /* 0x000000206a7d9981 */ /* 0x000122000c1e1100 */
[--C-:B------:R-:W-:Y:S02]  /*71a0*/  PRMT R135, R105, 0x3340, R126.reuse ;  /* 0x0000334069877816 */ /* 0x100fe4000000007e */
[----:B------:R-:W-:Y:S01]  /*71b0*/  PRMT R126, RZ, 0x7610, R126 ;  /* 0x00007610ff7e7816 */ /* 0x000fe2000000007e */
[----:B0-----:R-:W-:Y:S02]  /*71c0*/  @!P1 IMAD.MOV.U32 R106, RZ, RZ, R88 ;  /* 0x000000ffff6a9224 */ /* 0x001fe400078e0058 */
[----:B------:R-:W-:-:S05]  /*71d0*/  @!P1 IMAD.MOV.U32 R107, RZ, RZ, R16 ;  /* 0x000000ffff6b9224 */ /* 0x000fca00078e0010 */
[----:B------:R0:W4:Y:S01]  /*71e0*/  @!P1 LDG.E.U8 R133, desc[UR32][R106.64] ;  /* 0x000000206a859981 */ /* 0x000122000c1e1100 */
[----:B------:R-:W-:Y:S02]  /*71f0*/  @!P1 IMAD.MOV.U32 R154, RZ, RZ, R92 ;  /* 0x000000ffff9a9224 */ /* 0x000fe400078e005c */
[----:B0-----:R-:W-:Y:S02]  /*7200*/  @!P1 IMAD.MOV.U32 R106, RZ, RZ, R23 ;  /* 0x000000ffff6a9224 */ /* 0x001fe400078e0017 */
[----:B------:R-:W-:Y:S02]  /*7210*/  @!P1 IMAD.MOV.U32 R107, RZ, RZ, R15 ;  /* 0x000000ffff6b9224 */ /* 0x000fe400078e000f */
[----:B------:R-:W-:-:S03]  /*7220*/  @!P1 IMAD.MOV.U32 R155, RZ, RZ, R5 ;  /* 0x000000ffff9b9224 */ /* 0x000fc600078e0005 */
[----:B------:R0:W4:Y:S01]  /*7230*/  @!P1 LDG.E.U8 R126, desc[UR32][R106.64] ;  /* 0x000000206a7e9981 */ /* 0x000122000c1e1100 */
[----:B------:R-:W-:Y:S01]  /*7240*/  IMAD.MOV.U32 R105, RZ, RZ, R134 ;  /* 0x000000ffff697224 */ /* 0x000fe200078e0086 */
[----:B------:R-:W-:Y:S02]  /*7250*/  PRMT R134, R104, 0x3340, R124 ;  /* 0x0000334068867816 */ /* 0x000fe4000000007c */
[----:B------:R-:W4:Y:S01]  /*7260*/  @!P1 LDG.E.U8 R123, desc[UR32][R154.64] ;  /* 0x000000209a7b9981 */ /* 0x000f22000c1e1100 */
[----:B0-----:R-:W-:Y:S01]  /*7270*/  IMAD.MOV.U32 R107, RZ, RZ, R103 ;  /* 0x000000ffff6b7224 */ /* 0x001fe200078e0067 */
[--C-:B------:R-:W-:Y:S01]  /*7280*/  PRMT R106, R102, 0x3340, R132.reuse ;  /* 0x00003340666a7816 */ /* 0x100fe20000000084 */
[----:B------:R-:W-:Y:S01]  /*7290*/  @!P1 IMAD.MOV.U32 R102, RZ, RZ, R19 ;  /* 0x000000ffff669224 */ /* 0x000fe200078e0013 */
[----:B------:R-:W-:Y:S01]  /*72a0*/  PRMT R132, RZ, 0x7610, R132 ;  /* 0x00007610ff847816 */ /* 0x000fe20000000084 */
[----:B------:R-:W-:Y:S01]  /*72b0*/  @!P1 IMAD.MOV.U32 R103, RZ, RZ, R14 ;  /* 0x000000ffff679224 */ /* 0x000fe200078e000e */
[----:B------:R-:W4:Y:S01]  /*72c0*/  LDL R154, [R1+0x358] ;  /* 0x00035800019a7983 */ /* 0x000f220000100800 */
[----:B------:R-:W-:Y:S01]  /*72d0*/  IMAD.MOV.U32 R104, RZ, RZ, R107 ;  /* 0x000000ffff687224 */ /* 0x000fe200078e006b */
[----:B------:R-:W-:-:S02]  /*72e0*/  PRMT R124, RZ, 0x7610, R124 ;  /* 0x00007610ff7c7816 */ /* 0x000fc4000000007c */
[----:B------:R0:W4:Y:S02]  /*72f0*/  @!P1 LDG.E.U8 R132, desc[UR32][R102.64] ;  /* 0x0000002066849981 */ /* 0x000124000c1e1100 */
[----:B------:R-:W-:Y:S02]  /*7300*/  PRMT R104, R105, 0x5410, R104 ;  /* 0x0000541069687816 */ /* 0x000fe40000000068 */
[----:B------:R-:W4:Y:S01]  /*7310*/  LDL R155, [R1+0x368] ;  /* 0x00036800019b7983 */ /* 0x000f220000100800 */
[----:B------:R-:W-:Y:S02]  /*7320*/  PRMT R105, R3, 0x5410, R0 ;  /* 0x0000541003697816 */ /* 0x000fe40000000000 */
[----:B------:R-:W-:Y:S01]  /*7330*/  PRMT R140, R113, 0x3340, R140 ;  /* 0x00003340718c7816 */ /* 0x000fe2000000008c */
[----:B------:R-:W4:Y:S01]  /*7340*/  LDL.LU R0, [R1+0x380] ;  /* 0x0003800001007983 */ /* 0x000f220000300800 */
[----:B0-----:R-:W-:Y:S02]  /*7350*/  @!P1 IMAD.MOV.U32 R102, RZ, RZ, R18 ;  /* 0x000000ffff669224 */ /* 0x001fe400078e0012 */
[----:B------:R-:W-:Y:S01]  /*7360*/  @!P1 IMAD.MOV.U32 R103, RZ, RZ, R12 ;  /* 0x000000ffff679224 */ /* 0x000fe200078e000c */
[----:B------:R-:W4:Y:S01]  /*7370*/  LDL.LU R3, [R1+0x37c] ;  /* 0x00037c0001037983 */ /* 0x000f220000300800 */
[----:B------:R-:W-:-:S02]  /*7380*/  PRMT R106, R101, 0x5410, R106 ;  /* 0x00005410656a7816 */ /* 0x000fc4000000006a */
[----:B------:R-:W-:Y:S01]  /*7390*/  PRMT R113, R136, 0x5410, R177 ;  /* 0x0000541088717816 */ /* 0x000fe200000000b1 */
[----:B------:R-:W4:Y:S04]  /*73a0*/  LDL.LU R101, [R1+0x378] ;  /* 0x0003780001657983 */ /* 0x000f280000300800 */
[----:B------:R-:W4:Y:S04]  /*73b0*/  LDL R136, [R1+0x364] ;  /* 0x0003640001887983 */ /* 0x000f280000100800 */
[----:B------:R0:W4:Y:S04]  /*73c0*/  @!P1 LDG.E.U8 R124, desc[UR32][R102.64] ;  /* 0x00000020667c9981 */ /* 0x000128000c1e1100 */
[----:B------:R-:W4:Y:S01]  /*73d0*/  LDL R103, [R1+0x360] ;  /* 0x0003600001677983 */ /* 0x000f220000100800 */
        /* <DEDUP_REMOVED lines=24> */
[----:B------:R-:W-:-:S02]  /*7560*/  PRMT R223, R227, 0x3340, R223 ;  /* 0x00003340e3df7816 */ /* 0x000fc400000000df */
        /* <DEDUP_REMOVED lines=25> */
[----:B------:R-:W-:Y:S02]  /*7700*/  PRMT R146, R119, 0x3340, R146 ;  /* 0x0000334077927816 */ /* 0x000fe40000000092 */
        /* <DEDUP_REMOVED lines=14> */
[----:B------:R-:W-:Y:S02]  /*77f0*/  PRMT R207, R211, 0x3340, R207 ;  /* 0x00003340d3cf7816 */ /* 0x000fe400000000cf */
[----:B------:R-:W-:-:S02]  /*7800*/  PRMT R199, R203, 0x3340, R199 ;  /* 0x00003340cbc77816 */ /* 0x000fc400000000c7 */
[----:B------:R-:W-:Y:S02]  /*7810*/  PRMT R191, R195, 0x3340, R191 ;  /* 0x00003340c3bf7816 */ /* 0x000fe400000000bf */
[----:B------:R-:W-:Y:S02]  /*7820*/  PRMT R152, R187, 0x3340, R152 ;  /* 0x00003340bb987816 */ /* 0x000fe40000000098 */
[----:B------:R-:W-:Y:S02]  /*7830*/  PRMT R120, R120, 0x3340, R150 ;  /* 0x0000334078787816 */ /* 0x000fe40000000096 */
[----:B------:R-:W-:Y:S02]  /*7840*/  PRMT R130, R130, 0x3340, R148 ;  /* 0x0000334082827816 */ /* 0x000fe40000000094 */
[----:B------:R-:W-:Y:S02]  /*7850*/  PRMT R119, R128, 0x3340, R144 ;  /* 0x0000334080777816 */ /* 0x000fe40000000090 */
        /* <DEDUP_REMOVED lines=10> */
[----:B------:R-:W-:Y:S02]  /*7900*/  PRMT R151, R151, 0x3340, R131 ;  /* 0x0000334097977816 */ /* 0x000fe40000000083 */
[----:B------:R-:W-:Y:S02]  /*7910*/  LOP3.LUT R179, R179, 0xffff, RZ, 0xc0, !PT ;  /* 0x0000ffffb3b37812 */ /* 0x000fe400078ec0ff */
[----:B------:R-:W-:-:S02]  /*7920*/  LOP3.LUT R181, R181, 0xffff, RZ, 0xc0, !PT ;  /* 0x0000ffffb5b57812 */ /* 0x000fc400078ec0ff */
[----:B------:R-:W-:Y:S02]  /*7930*/  LOP3.LUT R183, R183, 0xffff, RZ, 0xc0, !PT ;  /* 0x0000ffffb7b77812 */ /* 0x000fe400078ec0ff */
[----:B---3--:R-:W-:Y:S02]  /*7940*/  LOP3.LUT R186, R186, 0xffff, RZ, 0xc0, !PT ;  /* 0x0000ffffbaba7812 */ /* 0x008fe400078ec0ff */
[----:B------:R-:W-:Y:S02]  /*7950*/  LOP3.LUT R190, R190, 0xffff, RZ, 0xc0, !PT ;  /* 0x0000ffffbebe7812 */ /* 0x000fe400078ec0ff */
[----:B--2---:R-:W-:Y:S02]  /*7960*/  LOP3.LUT R194, R194, 0xffff, RZ, 0xc0, !PT ;  /* 0x0000ffffc2c27812 */ /* 0x004fe400078ec0ff */
[----:B-----5:R-:W-:Y:S02]  /*7970*/  LOP3.LUT R198, R198, 0xffff, RZ, 0xc0, !PT ;  /* 0x0000ffffc6c67812 */ /* 0x020fe400078ec0ff */
[----:B----4-:R-:W-:-:S02]  /*7980*/  LOP3.LUT R202, R202, 0xffff, RZ, 0xc0, !PT ;  /* 0x0000ffffcaca7812 */ /* 0x010fc400078ec0ff */
        /* <DEDUP_REMOVED lines=8> */
[----:B------:R-:W-:Y:S02]  /*7a10*/  PRMT R107, R223, 0x5410, R107 ;  /* 0x00005410df6b7816 */ /* 0x000fe4000000006b */
[----:B------:R-:W-:Y:S02]  /*7a20*/  PRMT R205, R209, 0x3340, R205 ;  /* 0x00003340d1cd7816 */ /* 0x000fe400000000cd */
[----:B------:R-:W-:Y:S02]  /*7a30*/  PRMT R197, R201, 0x3340, R197 ;  /* 0x00003340c9c57816 */ /* 0x000fe400000000c5 */
[----:B------:R-:W-:-:S02]  /*7a40*/  PRMT R189, R193, 0x3340, R189 ;  /* 0x00003340c1bd7816 */ /* 0x000fc400000000bd */
[----:B------:R-:W-:Y:S02]  /*7a50*/  PRMT R185, R185, 0x3340, R116 ;  /* 0x00003340b9b97816 */ /* 0x000fe40000000074 */
[----:B------:R-:W-:Y:S02]  /*7a60*/  PRMT R149, R149, 0x3340, R117 ;  /* 0x0000334095957816 */ /* 0x000fe40000000075 */
[----:B------:R-:W-:Y:S02]  /*7a70*/  PRMT R147, R147, 0x3340, R129 ;  /* 0x0000334093937816 */ /* 0x000fe40000000081 */
[----:B------:R-:W-:Y:S02]  /*7a80*/  PRMT R131, R145, 0x3340, R118 ;  /* 0x0000334091837816 */ /* 0x000fe40000000076 */
[----:B------:R-:W-:Y:S02]  /*7a90*/  PRMT R143, R143, 0x3340, R114 ;  /* 0x000033408f8f7816 */ /* 0x000fe40000000072 */
        /* <DEDUP_REMOVED lines=36> */
[----:B------:R-:W-:Y:S01]  /*7ce0*/  PRMT R119, R146, 0x5410, R119 ;  /* 0x0000541092777816 */ /* 0x000fe20000000077 */
[----:B------:R1:W-:Y:S01]  /*7cf0*/  STS.128 [R154+UR7], R104 ;  /* 0x000000689a007988 */ /* 0x0003e20008000c07 */
[----:B------:R-:W-:-:S02]  /*7d00*/  PRMT R179, R179, 0x3340, R181 ;  /* 0x00003340b3b37816 */ /* 0x000fc400000000b5 */
[----:B------:R-:W-:Y:S01]  /*7d10*/  PRMT R183, R183, 0x3340, R186 ;  /* 0x00003340b7b77816 */ /* 0x000fe200000000ba */
[----:B------:R-:W2:Y:S01]  /*7d20*/  LDL R120, [R1+0x36c] ;  /* 0x00036c0001787983 */ /* 0x000ea20000100800 */
        /* <DEDUP_REMOVED lines=17> */
[----:B0-----:R-:W-:Y:S01]  /*7e40*/  PRMT R102, R108, 0x3340, R110 ;  /* 0x000033406c667816 */ /* 0x001fe2000000006e */
[----:B------:R0:W-:Y:S01]  /*7e50*/  STS.128 [R154+UR7+0x4000], R112 ;  /* 0x004000709a007988 */ /* 0x0001e20008000c07 */
[----:B-1----:R-:W-:Y:S02]  /*7e60*/  PRMT R104, R122, 0x5410, R140 ;  /* 0x000054107a687816 */ /* 0x002fe4000000008c */
[----:B------:R-:W-:Y:S02]  /*7e70*/  PRMT R105, R138, 0x5410, R160 ;  /* 0x000054108a697816 */ /* 0x000fe400000000a0 */
[----:B------:R-:W-:Y:S02]  /*7e80*/  PRMT R106, R162, 0x5410, R166 ;  /* 0x00005410a26a7816 */ /* 0x000fe400000000a6 */
[----:B------:R-:W-:Y:S01]  /*7e90*/  PRMT R107, R170, 0x5410, R174 ;  /* 0x00005410aa6b7816 */ /* 0x000fe200000000ae */
[----:B------:R1:W-:Y:S01]  /*7ea0*/  STS.128 [R155+UR7], R116 ;  /* 0x000000749b007988 */ /* 0x0003e20008000c07 */
[----:B------:R-:W-:-:S02]  /*7eb0*/  PRMT R108, R143, 0x5410, R141 ;  /* 0x000054108f6c7816 */ /* 0x000fc4000000008d */
[----:B------:R-:W-:Y:S02]  /*7ec0*/  PRMT R109, R139, 0x5410, R109 ;  /* 0x000054108b6d7816 */ /* 0x000fe4000000006d */
[----:B------:R-:W-:Y:S02]  /*7ed0*/  PRMT R110, R163, 0x5410, R167 ;  /* 0x00005410a36e7816 */ /* 0x000fe400000000a7 */
[----:B------:R-:W-:Y:S02]  /*7ee0*/  PRMT R111, R171, 0x5410, R111 ;  /* 0x00005410ab6f7816 */ /* 0x000fe4000000006f */
[----:B0-----:R-:W-:Y:S02]  /*7ef0*/  PRMT R112, R179, 0x5410, R183 ;  /* 0x00005410b3707816 */ /* 0x001fe400000000b7 */
[----:B------:R-:W-:Y:S02]  /*7f00*/  PRMT R113, R190, 0x5410, R198 ;  /* 0x00005410be717816 */ /* 0x000fe400000000c6 */
[----:B------:R-:W-:-:S02]  /*7f10*/  PRMT R114, R206, 0x5410, R214 ;  /* 0x00005410ce727816 */ /* 0x000fc400000000d6 */
[----:B------:R-:W-:Y:S01]  /*7f20*/  PRMT R115, R222, 0x5410, R156 ;  /* 0x00005410de737816 */ /* 0x000fe2000000009c */
[----:B------:R-:W-:Y:S01]  /*7f30*/  STS.128 [R155+UR7+0x4000], R128 ;  /* 0x004000809b007988 */ /* 0x000fe20008000c07 */
[----:B-1----:R-:W-:Y:S02]  /*7f40*/  PRMT R116, R180, 0x5410, R184 ;  /* 0x00005410b4747816 */ /* 0x002fe400000000b8 */
[----:B------:R-:W-:Y:S02]  /*7f50*/  PRMT R117, R192, 0x5410, R200 ;  /* 0x00005410c0757816 */ /* 0x000fe400000000c8 */
[----:B------:R-:W-:Y:S02]  /*7f60*/  PRMT R118, R208, 0x5410, R216 ;  /* 0x00005410d0767816 */ /* 0x000fe400000000d8 */
[----:B------:R-:W-:Y:S01]  /*7f70*/  PRMT R119, R158, 0x5410, R102 ;  /* 0x000054109e777816 */ /* 0x000fe20000000066 */
[----:B------:R-:W-:Y:S04]  /*7f80*/  STS.128 [R136+UR7], R104 ;  /* 0x0000006888007988 */ /* 0x000fe80008000c07 */
[----:B------:R-:W-:Y:S04]  /*7f90*/  STS.128 [R136+UR7+0x4000], R108 ;  /* 0x0040006c88007988 */ /* 0x000fe80008000c07 */
[----:B------:R-:W-:Y:S04]  /*7fa0*/  STS.128 [R103+UR7], R112 ;  /* 0x0000007067007988 */ /* 0x000fe80008000c07 */
[----:B------:R0:W-:Y:S04]  /*7fb0*/  STS.128 [R103+UR7+0x4000], R116 ;  /* 0x0040007467007988 */ /* 0x0001e80008000c07 */
[----:B------:R-:W-:Y:S04]  /*7fc0*/  STS.U8 [R101+UR7+0x8000], R121 ;  /* 0x0080007965007988 */ /* 0x000fe80008000007 */
[----:B------:R-:W-:Y:S04]  /*7fd0*/  STS.U8 [R101+UR7+0x8200], R127 ;  /* 0x0082007f65007988 */ /* 0x000fe80008000007 */
[----:B------:R-:W-:Y:S01]  /*7fe0*/  STS.U8 [R101+UR7+0x8400], R133 ;  /* 0x0084008565007988 */ /* 0x000fe20008000007 */
[----:B0-----:R-:W-:-:S03]  /*7ff0*/  LOP3.LUT R103, R101, 0x20, RZ, 0x3c, !PT ;  /* 0x0000002065677812 */ /* 0x001fc600078e3cff */
[----:B------:R-:W-:Y:S04]  /*8000*/  STS.U8 [R101+UR7+0x8600], R132 ;  /* 0x0086008465007988 */ /* 0x000fe80008000007 */
[----:B------:R-:W-:Y:S04]  /*8010*/  STS.U8 [R103+UR7+0x8100], R123 ;  /* 0x0081007b67007988 */ /* 0x000fe80008000007 */
[----:B------:R-:W-:Y:S04]  /*8020*/  STS.U8 [R103+UR7+0x8300], R125 ;  /* 0x0083007d67007988 */ /* 0x000fe80008000007 */
[----:B------:R-:W-:Y:S04]  /*8030*/  STS.U8 [R103+UR7+0x8500], R126 ;  /* 0x0085007e67007988 */ /* 0x000fe80008000007 */
[----:B------:R0:W-:Y:S01]  /*8040*/  STS.U8 [R103+UR7+0x8700], R124 ;  /* 0x0087007c67007988 */ /* 0x0001e20008000007 */
[----:B------:R-:W-:-:S02]  /*8050*/  IADD3 R2, P6, R2, UR10, RZ ;  /* 0x0000000a02027c10 */ /* 0x000fc4000ffde0ff */
[----:B------:R-:W-:Y:S01]  /*8060*/  IADD3 R20, P2, R20, UR10, RZ ;  /* 0x0000000a14147c10 */ /* 0x000fe2000ff5e0ff */
[----:B------:R1:W-:Y:S06]  /*8070*/  MEMBAR.ALL.CTA ;  /* 0x0000000000007992 */ /* 0x0003ec0000008000 */
[----:B-1----:R-:W1:Y:S04]  /*8080*/  FENCE.VIEW.ASYNC.S ;  /* 0x00000000000073c6 */ /* 0x002e680000000000 */
[----:B0-----:R-:W3:Y:S04]  /*8090*/  LDL.LU R103, [R1+0x34c] ;  /* 0x00034c0001677983 */ /* 0x001ee80000300800 */
[----:B------:R-:W4:Y:S04]  /*80a0*/  LDL.LU R219, [R1+0x344] ;  /* 0x0003440001db7983 */ /* 0x000f280000300800 */
[----:B------:R-:W5:Y:S04]  /*80b0*/  LDL.LU R215, [R1+0x334] ;  /* 0x0003340001d77983 */ /* 0x000f680000300800 */
[----:B------:R-:W2:Y:S04]  /*80c0*/  LDL.LU R154, [R1+0x32c] ;  /* 0x00032c00019a7983 */ /* 0x000ea80000300800 */
        /* <DEDUP_REMOVED lines=16> */
[----:B------:R-:W2:Y:S01]  /*81d0*/  LDL.LU R227, [R1+0x2e4] ;  /* 0x0002e40001e37983 */ /* 0x000ea20000300800 */
[----:B------:R-:W-:-:S02]  /*81e0*/  IADD3.X R0, R0, UR6, RZ, P2, !PT ;  /* 0x0000000600007c10 */ /* 0x000fc400097fe4ff */
[----:B------:R-:W-:Y:S01]  /*81f0*/  IADD3 R13, P3, R13, UR10, RZ ;  /* 0x0000000a0d0d7c10 */ /* 0x000fe2000ff7e0ff */
[----:B-1----:R-:W-:Y:S01]  /*8200*/  BAR.SYNC.DEFER_BLOCKING 0x0 ;  /* 0x0000000000007b1d */ /* 0x002fe20000010000 */
[----:B---3--:R-:W-:-:S05]  /*8210*/  IADD3 R103, P4, R103, UR10, RZ ;  /* 0x0000000a67677c10 */ /* 0x008fca000ff9e0ff */
[----:B------:R0:W-:Y:S04]  /*8220*/  STL [R1+0x34c], R103 ;  /* 0x00034c6701007387 */ /* 0x0001e80000100800 */
[----:B0-----:R-:W3:Y:S04]  /*8230*/  LDL.LU R103, [R1+0x308] ;  /* 0x0003080001677983 */ /* 0x001ee80000300800 */
[----:B------:R0:W-:Y:S04]  /*8240*/  STL [R1+0x33c], R2 ;  /* 0x00033c0201007387 */ /* 0x0001e80000100800 */
[----:B0-----:R-:W3:Y:S01]  /*8250*/  LDL.LU R2, [R1+0x374] ;  /* 0x0003740001027983 */ /* 0x001ee20000300800 */
[----:B----4-:R-:W-:-:S02]  /*8260*/  IADD3 R219, P5, R219, UR10, RZ ;  /* 0x0000000adbdb7c10 */ /* 0x010fc4000ffbe0ff */
[----:B-----5:R-:W-:Y:S02]  /*8270*/  IADD3 R215, P1, R215, UR10, RZ ;  /* 0x0000000ad7d77c10 */ /* 0x020fe4000ff3e0ff */
[----:B--2---:R-:W-:Y:S01]  /*8280*/  IADD3 R154, P2, R154, UR10, RZ ;  /* 0x0000000a9a9a7c10 */ /* 0x004fe2000ff5e0ff */
[----:B------:R0:W-:Y:S04]  /*8290*/  STL [R1+0x344], R219 ;  /* 0x000344db01007387 */ /* 0x0001e80000100800 */
[----:B------:R-:W2:Y:S04]  /*82a0*/  LDL.LU R211, [R1+0x2dc] ;  /* 0x0002dc0001d37983 */ /* 0x000ea80000300800 */
[----:B------:R-:W4:Y:S04]  /*82b0*/  LDL.LU R217, [R1+0x300] ;  /* 0x0003000001d97983 */ /* 0x000f280000300800 */
[----:B------:R1:W-:Y:S04]  /*82c0*/  STL [R1+0x334], R215 ;  /* 0x000334d701007387 */ /* 0x0003e80000100800 */
[----:B0-----:R-:W5:Y:S04]  /*82d0*/  LDL.LU R219, [R1+0x2d4] ;  /* 0x0002d40001db7983 */ /* 0x001f680000300800 */
[----:B-1----:R-:W5:Y:S04]  /*82e0*/  LDL.LU R215, [R1+0x2f8] ;  /* 0x0002f80001d77983 */ /* 0x002f680000300800 */
[----:B------:R0:W-:Y:S04]  /*82f0*/  STL [R1+0x32c], R154 ;  /* 0x00032c9a01007387 */ /* 0x0001e80000100800 */
[----:B0-----:R-:W5:Y:S01]  /*8300*/  LDL.LU R154, [R1+0x2cc] ;  /* 0x0002cc00019a7983 */ /* 0x001f620000300800 */
[----:B---3--:R-:W-:-:S02]  /*8310*/  IADD3.X R2, R2, UR6, RZ, P3, !PT ;  /* 0x0000000602027c10 */ /* 0x008fc40009ffe4ff */
[----:B------:R-:W-:-:S05]  /*8320*/  IADD3 R155, P3, R155, UR10, RZ ;  /* 0x0000000a9b9b7c10 */ /* 0x000fca000ff7e0ff */
[----:B------:R0:W-:Y:S04]  /*8330*/  STL [R1+0x324], R155 ;  /* 0x0003249b01007387 */ /* 0x0001e80000100800 */
[----:B0-----:R-:W3:Y:S01]  /*8340*/  LDL.LU R155, [R1+0x2f0] ;  /* 0x0002f000019b7983 */ /* 0x001ee20000300800 */
[----:B------:R-:W-:Y:S02]  /*8350*/  IADD3.X R164, R164, UR6, RZ, P4, !PT ;  /* 0x00000006a4a47c10 */ /* 0x000fe4000a7fe4ff */
[----:B------:R-:W-:Y:S02]  /*8360*/  IADD3 R137, P4, R137, UR10, RZ ;  /* 0x0000000a89897c10 */ /* 0x000fe4000ff9e0ff */
[----:B------:R-:W-:Y:S02]  /*8370*/  IADD3.X R161, R161, UR6, RZ, P5, !PT ;  /* 0x00000006a1a17c10 */ /* 0x000fe4000affe4ff */
[----:B------:R-:W-:Y:S01]  /*8380*/  IADD3 R142, P5, R142, UR10, RZ ;  /* 0x0000000a8e8e7c10 */ /* 0x000fe2000ffbe0ff */
[----:B------:R-:W-:Y:S01]  /*8390*/  STL [R1+0x348], R164 ;  /* 0x000348a401007387 */ /* 0x000fe20000100800 */
[----:B------:R-:W-:-:S02]  /*83a0*/  IADD3.X R145, R145, UR6, RZ, P6, !PT ;  /* 0x0000000691917c10 */ /* 0x000fc4000b7fe4ff */
[----:B------:R-:W-:Y:S01]  /*83b0*/  IADD3 R144, P6, R144, UR10, RZ ;  /* 0x0000000a90907c10 */ /* 0x000fe2000ffde0ff */
[----:B------:R-:W-:Y:S01]  /*83c0*/  STL [R1+0x31c], R137 ;  /* 0x00031c8901007387 */ /* 0x000fe20000100800 */
[----:B------:R-:W-:Y:S02]  /*83d0*/  IADD3.X R148, R148, UR6, RZ, P1, !PT ;  /* 0x0000000694947c10 */ /* 0x000fe40008ffe4ff */
[----:B------:R-:W-:Y:S01]  /*83e0*/  IADD3 R150, P1, R150, UR10, RZ ;  /* 0x0000000a96967c10 */ /* 0x000fe2000ff3e0ff */
[----:B------:R-:W-:Y:S01]  /*83f0*/  STL [R1+0x340], R161 ;  /* 0x000340a101007387 */ /* 0x000fe20000100800 */
[----:B------:R-:W-:Y:S02]  /*8400*/  IADD3.X R187, R187, UR6, RZ, P2, !PT ;  /* 0x00000006bbbb7c10 */ /* 0x000fe400097fe4ff */
[----:B------:R-:W-:Y:S01]  /*8410*/  IADD3 R193, P2, R193, UR10, RZ ;  /* 0x0000000ac1c17c10 */ /* 0x000fe2000ff5e0ff */
[----:B------:R-:W-:Y:S01]  /*8420*/  STL [R1+0x314], R142 ;  /* 0x0003148e01007387 */ /* 0x000fe20000100800 */
[----:B------:R-:W-:-:S03]  /*8430*/  IADD3.X R195, R195, UR6, RZ, P3, !PT ;  /* 0x00000006c3c37c10 */ /* 0x000fc60009ffe4ff */
[----:B------:R-:W-:Y:S01]  /*8440*/  STL [R1+0x338], R145 ;  /* 0x0003389101007387 */ /* 0x000fe20000100800 */
[----:B------:R-:W-:-:S03]  /*8450*/  IADD3 R201, P3, R201, UR10, RZ ;  /* 0x0000000ac9c97c10 */ /* 0x000fc6000ff7e0ff */
        /* <DEDUP_REMOVED lines=8> */
[----:B------:R-:W-:Y:S04]  /*84e0*/  STL [R1+0x2fc], R193 ;  /* 0x0002fcc101007387 */ /* 0x000fe80000100800 */
[----:B------:R-:W-:Y:S04]  /*84f0*/  STL [R1+0x320], R195 ;  /* 0x000320c301007387 */ /* 0x000fe80000100800 */
[----:B------:R-:W-:Y:S04]  /*8500*/  STL [R1+0x2f4], R201 ;  /* 0x0002f4c901007387 */ /* 0x000fe80000100800 */
[----:B------:R-:W-:Y:S01]  /*8510*/  STL [R1+0x318], R203 ;  /* 0x000318cb01007387 */ /* 0x000fe20000100800 */
[----:B------:R-:W-:-:S03]  /*8520*/  IADD3.X R103, R103, UR6, RZ, P6, !PT ;  /* 0x0000000667677c10 */ /* 0x000fc6000b7fe4ff */
[----:B------:R-:W-:Y:S04]  /*8530*/  STL [R1+0x2ec], R209 ;  /* 0x0002ecd101007387 */ /* 0x000fe80000100800 */
[----:B------:R0:W-:Y:S01]  /*8540*/  STL [R1+0x310], R225 ;  /* 0x000310e101007387 */ /* 0x0001e20000100800 */
[----:B--2---:R-:W-:Y:S02]  /*8550*/  IADD3 R211, P6, R211, UR10, RZ ;  /* 0x0000000ad3d37c10 */ /* 0x004fe4000ffde0ff */
[----:B----4-:R-:W-:Y:S01]  /*8560*/  IADD3.X R217, R217, UR6, RZ, P1, !PT ;  /* 0x00000006d9d97c10 */ /* 0x010fe20008ffe4ff */
[----:B0-----:R-:W2:Y:S04]  /*8570*/  LDL.LU R225, [R1+0x2c4] ;  /* 0x0002c40001e17983 */ /* 0x001ea80000300800 */
[----:B------:R0:W-:Y:S01]  /*8580*/  STL [R1+0x2e4], R227 ;  /* 0x0002e4e301007387 */ /* 0x0001e20000100800 */
[----:B-----5:R-:W-:-:S02]  /*8590*/  IADD3 R219, P1, R219, UR10, RZ ;  /* 0x0000000adbdb7c10 */ /* 0x020fc4000ff3e0ff */
[----:B------:R-:W-:Y:S02]  /*85a0*/  IADD3.X R215, R215, UR6, RZ, P2, !PT ;  /* 0x00000006d7d77c10 */ /* 0x000fe400097fe4ff */
[----:B------:R-:W-:Y:S01]  /*85b0*/  IADD3 R154, P2, R154, UR10, RZ ;  /* 0x0000000a9a9a7c10 */ /* 0x000fe2000ff5e0ff */
[----:B0-----:R-:W4:Y:S04]  /*85c0*/  LDL.LU R227, [R1+0x2e8] ;  /* 0x0002e80001e37983 */ /* 0x001f280000300800 */
[----:B------:R0:W-:Y:S04]  /*85d0*/  STL [R1+0x308], R103 ;  /* 0x0003086701007387 */ /* 0x0001e80000100800 */
[----:B0-----:R-:W5:Y:S04]  /*85e0*/  LDL.LU R103, [R1+0x2bc] ;  /* 0x0002bc0001677983 */ /* 0x001f680000300800 */
[----:B------:R-:W-:Y:S04]  /*85f0*/  STL [R1+0x2dc], R211 ;  /* 0x0002dcd301007387 */ /* 0x000fe80000100800 */
[----:B------:R-:W-:Y:S04]  /*8600*/  STL [R1+0x300], R217 ;  /* 0x000300d901007387 */ /* 0x000fe80000100800 */
[----:B------:R-:W5:Y:S04]  /*8610*/  LDL.LU R168, [R1+0x2e0] ;  /* 0x0002e00001a87983 */ /* 0x000f680000300800 */
[----:B------:R-:W-:Y:S04]  /*8620*/  STL [R1+0x2d4], R219 ;  /* 0x0002d4db01007387 */ /* 0x000fe80000100800 */
[----:B------:R0:W-:Y:S04]  /*8630*/  STL [R1+0x2cc], R154 ;  /* 0x0002cc9a01007387 */ /* 0x0001e80000100800 */
[----:B------:R-:W-:Y:S04]  /*8640*/  STL [R1+0x2f8], R215 ;  /* 0x0002f8d701007387 */ /* 0x000fe80000100800 */
[----:B0-----:R-:W5:Y:S04]  /*8650*/  LDL.LU R154, [R1+0x2b4] ;  /* 0x0002b400019a7983 */ /* 0x001f680000300800 */
[----:B------:R-:W5:Y:S04]  /*8660*/  LDL.LU R165, [R1+0x2d8] ;  /* 0x0002d80001a57983 */ /* 0x000f680000300800 */
[----:B------:R-:W5:Y:S04]  /*8670*/  LDL.LU R164, [R1+0x2ac] ;  /* 0x0002ac0001a47983 */ /* 0x000f680000300800 */
[----:B------:R-:W5:Y:S01]  /*8680*/  LDL.LU R137, [R1+0x2d0] ;  /* 0x0002d00001897983 */ /* 0x000f620000300800 */
[----:B---3--:R-:W-:-:S05]  /*8690*/  IADD3.X R155, R155, UR6, RZ, P3, !PT ;  /* 0x000000069b9b7c10 */ /* 0x008fca0009ffe4ff */
[----:B------:R0:W-:Y:S04]  /*86a0*/  STL [R1+0x2f0], R155 ;  /* 0x0002f09b01007387 */ /* 0x0001e80000100800 */
[----:B------:R-:W3:Y:S04]  /*86b0*/  LDL.LU R161, [R1+0x2a4] ;  /* 0x0002a40001a17983 */ /* 0x000ee80000300800 */
[----:B0-----:R-:W3:Y:S04]  /*86c0*/  LDL.LU R155, [R1+0x2c8] ;  /* 0x0002c800019b7983 */ /* 0x001ee80000300800 */
[----:B------:R-:W3:Y:S04]  /*86d0*/  LDL.LU R142, [R1+0x29c] ;  /* 0x00029c00018e7983 */ /* 0x000ee80000300800 */
        /* <DEDUP_REMOVED lines=11> */
[----:B------:R-:W3:Y:S01]  /*8790*/  LDL.LU R203, [R1+0x26c] ;  /* 0x00026c0001cb7983 */ /* 0x000ee20000300800 */
[----:B--2---:R-:W-:-:S05]  /*87a0*/  IADD3 R225, P3, R225, UR10, RZ ;  /* 0x0000000ae1e17c10 */ /* 0x004fca000ff7e0ff */
[----:B------:R0:W-:Y:S04]  /*87b0*/  STL [R1+0x2c4], R225 ;  /* 0x0002c4e101007387 */ /* 0x0001e80000100800 */
[----:B------:R-:W2:Y:S01]  /*87c0*/  LDL.LU R209, [R1+0x290] ;  /* 0x0002900001d17983 */ /* 0x000ea20000300800 */
[----:B----4-:R-:W-:-:S05]  /*87d0*/  IADD3.X R227, R227, UR6, RZ, P4, !PT ;  /* 0x00000006e3e37c10 */ /* 0x010fca000a7fe4ff */
[----:B------:R1:W-:Y:S04]  /*87e0*/  STL [R1+0x2e8], R227 ;  /* 0x0002e8e301007387 */ /* 0x0003e80000100800 */
[----:B0-----:R-:W4:Y:S01]  /*87f0*/  LDL.LU R225, [R1+0x264] ;  /* 0x0002640001e17983 */ /* 0x001f220000300800 */
[----:B-----5:R-:W-:-:S05]  /*8800*/  IADD3 R103, P4, R103, UR10, RZ ;  /* 0x0000000a67677c10 */ /* 0x020fca000ff9e0ff */
[----:B------:R0:W-:Y:S04]  /*8810*/  STL [R1+0x2bc], R103 ;  /* 0x0002bc6701007387 */ /* 0x0001e80000100800 */
[----:B------:R-:W5:Y:S01]  /*8820*/  LDL.LU R211, [R1+0x288] ;  /* 0x0002880001d37983 */ /* 0x000f620000300800 */
[----:B------:R-:W-:-:S03]  /*8830*/  IADD3.X R168, R168, UR6, RZ, P5, !PT ;  /* 0x00000006a8a87c10 */ /* 0x000fc6000affe4ff */
[----:B-1----:R-:W5:Y:S04]  /*8840*/  LDL.LU R227, [R1+0x25c] ;  /* 0x00025c0001e37983 */ /* 0x002f680000300800 */
[----:B0-----:R-:W5:Y:S01]  /*8850*/  LDL.LU R103, [R1+0x280] ;  /* 0x0002800001677983 */ /* 0x001f620000300800 */
[----:B------:R-:W-:Y:S02]  /*8860*/  IADD3 R154, P5, R154, UR10, RZ ;  /* 0x0000000a9a9a7c10 */ /* 0x000fe4000ffbe0ff */
[----:B------:R-:W-:-:S03]  /*8870*/  IADD3.X R165, R165, UR6, RZ, P6, !PT ;  /* 0x00000006a5a57c10 */ /* 0x000fc6000b7fe4ff */
[----:B------:R0:W-:Y:S01]  /*8880*/  STL [R1+0x2b4], R154 ;  /* 0x0002b49a01007387 */ /* 0x0001e20000100800 */
[----:B------:R-:W-:Y:S02]  /*8890*/  IADD3 R164, P6, R164, UR10, RZ ;  /* 0x0000000aa4a47c10 */ /* 0x000fe4000ffde0ff */
[----:B------:R-:W-:Y:S01]  /*88a0*/  IADD3.X R137, R137, UR6, RZ, P1, !PT ;  /* 0x0000000689897c10 */ /* 0x000fe20008ffe4ff */
[----:B0-----:R-:W5:Y:S04]  /*88b0*/  LDL.LU R154, [R1+0x254] ;  /* 0x00025400019a7983 */ /* 0x001f680000300800 */
[----:B------:R-:W-:Y:S04]  /*88c0*/  STL [R1+0x2e0], R168 ;  /* 0x0002e0a801007387 */ /* 0x000fe80000100800 */
[----:B------:R-:W-:Y:S04]  /*88d0*/  STL [R1+0x2d8], R165 ;  /* 0x0002d8a501007387 */ /* 0x000fe80000100800 */
[----:B------:R-:W-:Y:S01]  /*88e0*/  STL [R1+0x2ac], R164 ;  /* 0x0002aca401007387 */ /* 0x000fe20000100800 */
[----:B---3--:R-:W-:-:S05]  /*88f0*/  IADD3.X R155, R155, UR6, RZ, P2, !PT ;  /* 0x000000069b9b7c10 */ /* 0x008fca00097fe4ff */
[----:B------:R0:W-:Y:S04]  /*8900*/  STL [R1+0x2c8], R155 ;  /* 0x0002c89b01007387 */ /* 0x0001e80000100800 */
[----:B------:R-:W-:Y:S04]  /*8910*/  STL [R1+0x2d0], R137 ;  /* 0x0002d08901007387 */ /* 0x000fe80000100800 */
[----:B0-----:R-:W3:Y:S01]  /*8920*/  LDL.LU R155, [R1+0x278] ;  /* 0x00027800019b7983 */ /* 0x001ee20000300800 */
[----:B------:R-:W-:Y:S02]  /*8930*/  IADD3 R161, P1, R161, UR10, RZ ;  /* 0x0000000aa1a17c10 */ /* 0x000fe4000ff3e0ff */
[----:B------:R-:W-:-:S02]  /*8940*/  IADD3 R142, P2, R142, UR10, RZ ;  /* 0x0000000a8e8e7c10 */ /* 0x000fc4000ff5e0ff */
[----:B------:R-:W-:Y:S02]  /*8950*/  IADD3.X R145, R145, UR6, RZ, P3, !PT ;  /* 0x0000000691917c10 */ /* 0x000fe40009ffe4ff */
        /* <DEDUP_REMOVED lines=17> */
[----:B------:R-:W-:Y:S04]  /*8a70*/  STL [R1+0x284], R193 ;  /* 0x000284c101007387 */ /* 0x000fe80000100800 */
[----:B------:R-:W-:Y:S01]  /*8a80*/  STL [R1+0x2a8], R195 ;  /* 0x0002a8c301007387 */ /* 0x000fe20000100800 */
[----:B------:R-:W-:-:S03]  /*8a90*/  IADD3 R203, P2, R203, UR10, RZ ;  /* 0x0000000acbcb7c10 */ /* 0x000fc6000ff5e0ff */
[----:B------:R-:W-:Y:S04]  /*8aa0*/  STL [R1+0x27c], R201 ;  /* 0x00027cc901007387 */ /* 0x000fe80000100800 */
[----:B------:R0:W-:Y:S01]  /*8ab0*/  STL [R1+0x2a0], R217 ;  /* 0x0002a0d901007387 */ /* 0x0001e20000100800 */
[----:B--2---:R-:W-:-:S03]  /*8ac0*/  IADD3.X R209, R209, UR6, RZ, P3, !PT ;  /* 0x00000006d1d17c10 */ /* 0x004fc60009ffe4ff */
[----:B0-----:R-:W2:Y:S04]  /*8ad0*/  LDL.LU R217, [R1+0x24c] ;  /* 0x00024c0001d97983 */ /* 0x001ea80000300800 */
[----:B------:R0:W-:Y:S01]  /*8ae0*/  STL [R1+0x274], R219 ;  /* 0x000274db01007387 */ /* 0x0001e20000100800 */
[----:B----4-:R-:W-:-:S03]  /*8af0*/  IADD3 R225, P3, R225, UR10, RZ ;  /* 0x0000000ae1e17c10 */ /* 0x010fc6000ff7e0ff */
[----:B0-----:R-:W4:Y:S04]  /*8b00*/  LDL.LU R219, [R1+0x270] ;  /* 0x0002700001db7983 */ /* 0x001f280000300800 */
[----:B------:R0:W-:Y:S01]  /*8b10*/  STL [R1+0x298], R215 ;  /* 0x000298d701007387 */ /* 0x0001e20000100800 */
[----:B-----5:R-:W-:-:S03]  /*8b20*/  IADD3.X R211, R211, UR6, RZ, P4, !PT ;  /* 0x00000006d3d37c10 */ /* 0x020fc6000a7fe4ff */
[----:B0-----:R-:W5:Y:S01]  /*8b30*/  LDL.LU R215, [R1+0x244] ;  /* 0x0002440001d77983 */ /* 0x001f620000300800 */
[----:B------:R-:W-:-:S03]  /*8b40*/  IADD3 R227, P4, R227, UR10, RZ ;  /* 0x0000000ae3e37c10 */ /* 0x000fc6000ff9e0ff */
[----:B------:R0:W-:Y:S01]  /*8b50*/  STL [R1+0x264], R225 ;  /* 0x000264e101007387 */ /* 0x0001e20000100800 */
[----:B------:R-:W-:-:S03]  /*8b60*/  IADD3.X R103, R103, UR6, RZ, P5, !PT ;  /* 0x0000000667677c10 */ /* 0x000fc6000affe4ff */
[----:B------:R-:W-:Y:S04]  /*8b70*/  STL [R1+0x26c], R203 ;  /* 0x00026ccb01007387 */ /* 0x000fe80000100800 */
[----:B0-----:R-:W5:Y:S04]  /*8b80*/  LDL.LU R225, [R1+0x268] ;  /* 0x0002680001e17983 */ /* 0x001f680000300800 */
[----:B------:R-:W-:Y:S04]  /*8b90*/  STL [R1+0x290], R209 ;  /* 0x000290d101007387 */ /* 0x000fe80000100800 */
[----:B------:R-:W5:Y:S04]  /*8ba0*/  LDL.LU R168, [R1+0x23c] ;  /* 0x00023c0001a87983 */ /* 0x000f680000300800 */
[----:B------:R-:W-:Y:S04]  /*8bb0*/  STL [R1+0x288], R211 ;  /* 0x000288d301007387 */ /* 0x000fe80000100800 */
[----:B------:R0:W-:Y:S01]  /*8bc0*/  STL [R1+0x25c], R227 ;  /* 0x00025ce301007387 */ /* 0x0001e20000100800 */
[----:B------:R-:W-:-:S03]  /*8bd0*/  IADD3 R154, P5, R154, UR10, RZ ;  /* 0x0000000a9a9a7c10 */ /* 0x000fc6000ffbe0ff */
[----:B0-----:R-:W5:Y:S04]  /*8be0*/  LDL.LU R227, [R1+0x260] ;  /* 0x0002600001e37983 */ /* 0x001f680000300800 */
[----:B------:R0:W-:Y:S04]  /*8bf0*/  STL [R1+0x280], R103 ;  /* 0x0002806701007387 */ /* 0x0001e80000100800 */
[----:B------:R-:W5:Y:S04]  /*8c00*/  LDL.LU R165, [R1+0x234] ;  /* 0x0002340001a57983 */ /* 0x000f680000300800 */
[----:B------:R-:W5:Y:S04]  /*8c10*/  LDL.LU R164, [R1+0x258] ;  /* 0x0002580001a47983 */ /* 0x000f680000300800 */
[----:B------:R-:W5:Y:S04]  /*8c20*/  LDL.LU R137, [R1+0x22c] ;  /* 0x00022c0001897983 */ /* 0x000f680000300800 */
[----:B------:R1:W-:Y:S04]  /*8c30*/  STL [R1+0x254], R154 ;  /* 0x0002549a01007387 */ /* 0x0003e80000100800 */
[----:B------:R-:W5:Y:S04]  /*8c40*/  LDL.LU R161, [R1+0x250] ;  /* 0x0002500001a17983 */ /* 0x000f680000300800 */
[----:B0-----:R-:W5:Y:S04]  /*8c50*/  LDL.LU R103, [R1+0x224] ;  /* 0x0002240001677983 */ /* 0x001f680000300800 */
[----:B------:R-:W5:Y:S04]  /*8c60*/  LDL.LU R142, [R1+0x248] ;  /* 0x00024800018e7983 */ /* 0x000f680000300800 */
[----:B------:R-:W5:Y:S04]  /*8c70*/  LDL.LU R145, [R1+0x21c] ;  /* 0x00021c0001917983 */ /* 0x000f680000300800 */
[----:B------:R-:W5:Y:S01]  /*8c80*/  LDL.LU R144, [R1+0x240] ;  /* 0x0002400001907983 */ /* 0x000f620000300800 */
[----:B---3--:R-:W-:-:S05]  /*8c90*/  IADD3.X R155, R155, UR6, RZ, P6, !PT ;  /* 0x000000069b9b7c10 */ /* 0x008fca000b7fe4ff */
[----:B------:R0:W-:Y:S04]  /*8ca0*/  STL [R1+0x278], R155 ;  /* 0x0002789b01007387 */ /* 0x0001e80000100800 */
[----:B------:R-:W3:Y:S04]  /*8cb0*/  LDL.LU R148, [R1+0x214] ;  /* 0x0002140001947983 */ /* 0x000ee80000300800 */
[----:B------:R-:W3:Y:S04]  /*8cc0*/  LDL.LU R150, [R1+0x238] ;  /* 0x0002380001967983 */ /* 0x000ee80000300800 */
[----:B------:R-:W3:Y:S04]  /*8cd0*/  LDL.LU R187, [R1+0x20c] ;  /* 0x00020c0001bb7983 */ /* 0x000ee80000300800 */
[----:B------:R-:W3:Y:S04]  /*8ce0*/  LDL.LU R193, [R1+0x230] ;  /* 0x0002300001c17983 */ /* 0x000ee80000300800 */
[----:B------:R-:W3:Y:S04]  /*8cf0*/  LDL.LU R195, [R1+0x204] ;  /* 0x0002040001c37983 */ /* 0x000ee80000300800 */
[----:B------:R-:W3:Y:S04]  /*8d00*/  LDL.LU R201, [R1+0x228] ;  /* 0x0002280001c97983 */ /* 0x000ee80000300800 */
[----:B------:R-:W3:Y:S04]  /*8d10*/  LDL.LU R203, [R1+0x1fc] ;  /* 0x0001fc0001cb7983 */ /* 0x000ee80000300800 */
[----:B-1----:R-:W3:Y:S04]  /*8d20*/  LDL.LU R154, [R1+0x220] ;  /* 0x00022000019a7983 */ /* 0x002ee80000300800 */
[----:B0-----:R-:W3:Y:S04]  /*8d30*/  LDL.LU R155, [R1+0x1f4] ;  /* 0x0001f400019b7983 */ /* 0x001ee80000300800 */
        /* <DEDUP_REMOVED lines=9> */
[----:B-1----:R-:W5:Y:S01]  /*8dd0*/  LDL.LU R219, [R1+0x1e4] ;  /* 0x0001e40001db7983 */ /* 0x002f620000300800 */
[----:B------:R-:W-:-:S03]  /*8de0*/  IADD3.X R225, R225, UR6, RZ, P2, !PT ;  /* 0x00000006e1e17c10 */ /* 0x000fc600097fe4ff */
[----:B0-----:R-:W5:Y:S04]  /*8df0*/  LDL.LU R215, [R1+0x208] ;  /* 0x0002080001d77983 */ /* 0x001f680000300800 */
[----:B------:R0:W-:Y:S01]  /*8e00*/  STL [R1+0x268], R225 ;  /* 0x000268e101007387 */ /* 0x0001e20000100800 */
[----:B------:R-:W-:-:S03]  /*8e10*/  IADD3 R168, P2, R168, UR10, RZ ;  /* 0x0000000aa8a87c10 */ /* 0x000fc6000ff5e0ff */
[----:B0-----:R-:W5:Y:S01]  /*8e20*/  LDL.LU R225, [R1+0x1dc] ;  /* 0x0001dc0001e17983 */ /* 0x001f620000300800 */
[----:B------:R-:W-:-:S05]  /*8e30*/  IADD3.X R227, R227, UR6, RZ, P3, !PT ;  /* 0x00000006e3e37c10 */ /* 0x000fca0009ffe4ff */
[----:B------:R0:W-:Y:S01]  /*8e40*/  STL [R1+0x260], R227 ;  /* 0x000260e301007387 */ /* 0x0001e20000100800 */
[----:B------:R-:W-:Y:S02]  /*8e50*/  IADD3 R165, P3, R165, UR10, RZ ;  /* 0x0000000aa5a57c10 */ /* 0x000fe4000ff7e0ff */
[----:B------:R-:W-:Y:S01]  /*8e60*/  IADD3.X R164, R164, UR6, RZ, P4, !PT ;  /* 0x00000006a4a47c10 */ /* 0x000fe2000a7fe4ff */
[----:B0-----:R-:W5:Y:S01]  /*8e70*/  LDL.LU R227, [R1+0x200] ;  /* 0x0002000001e37983 */ /* 0x001f620000300800 */
[----:B------:R-:W-:-:S03]  /*8e80*/  IADD3 R137, P4, R137, UR10, RZ ;  /* 0x0000000a89897c10 */ /* 0x000fc6000ff9e0ff */
[----:B------:R-:W-:Y:S01]  /*8e90*/  STL [R1+0x23c], R168 ;  /* 0x00023ca801007387 */ /* 0x000fe20000100800 */
[----:B------:R-:W-:-:S03]  /*8ea0*/  IADD3.X R161, R161, UR6, RZ, P5, !PT ;  /* 0x00000006a1a17c10 */ /* 0x000fc6000affe4ff */
[----:B------:R-:W-:Y:S01]  /*8eb0*/  STL [R1+0x234], R165 ;  /* 0x000234a501007387 */ /* 0x000fe20000100800 */
[----:B------:R-:W-:-:S03]  /*8ec0*/  IADD3 R103, P5, R103, UR10, RZ ;  /* 0x0000000a67677c10 */ /* 0x000fc6000ffbe0ff */
[----:B------:R-:W-:Y:S01]  /*8ed0*/  STL [R1+0x258], R164 ;  /* 0x000258a401007387 */ /* 0x000fe20000100800 */
[----:B------:R-:W-:-:S03]  /*8ee0*/  IADD3.X R142, R142, UR6, RZ, P6, !PT ;  /* 0x000000068e8e7c10 */ /* 0x000fc6000b7fe4ff */
[----:B------:R0:W-:Y:S01]  /*8ef0*/  STL [R1+0x224], R103 ;  /* 0x0002246701007387 */ /* 0x0001e20000100800 */
[----:B------:R-:W-:-:S03]  /*8f00*/  IADD3 R145, P6, R145, UR10, RZ ;  /* 0x0000000a91917c10 */ /* 0x000fc6000ffde0ff */
[----:B------:R-:W-:Y:S01]  /*8f10*/  STL [R1+0x22c], R137 ;  /* 0x00022c8901007387 */ /* 0x000fe20000100800 */
[----:B------:R-:W-:-:S03]  /*8f20*/  IADD3.X R144, R144, UR6, RZ, P1, !PT ;  /* 0x0000000690907c10 */ /* 0x000fc60008ffe4ff */
[----:B0-----:R-:W5:Y:S04]  /*8f30*/  LDL.LU R103, [R1+0x1d4] ;  /* 0x0001d40001677983 */ /* 0x001f680000300800 */
[----:B------:R-:W-:Y:S04]  /*8f40*/  STL [R1+0x250], R161 ;  /* 0x000250a101007387 */ /* 0x000fe80000100800 */
[----:B------:R-:W-:Y:S04]  /*8f50*/  STL [R1+0x248], R142 ;  /* 0x0002488e01007387 */ /* 0x000fe80000100800 */
[----:B------:R-:W-:Y:S04]  /*8f60*/  STL [R1+0x21c], R145 ;  /* 0x00021c9101007387 */ /* 0x000fe80000100800 */
[----:B------:R-:W-:Y:S01]  /*8f70*/  STL [R1+0x240], R144 ;  /* 0x0002409001007387 */ /* 0x000fe20000100800 */
[----:B---3--:R-:W-:-:S02]  /*8f80*/  IADD3 R148, P1, R148, UR10, RZ ;  /* 0x0000000a94947c10 */ /* 0x008fc4000ff3e0ff */
        /* <DEDUP_REMOVED lines=10> */
[----:B------:R-:W-:Y:S02]  /*9030*/  IADD3 R203, P4, R203, UR10, RZ ;  /* 0x0000000acbcb7c10 */ /* 0x000fe4000ff9e0ff */
[----:B------:R-:W-:Y:S01]  /*9040*/  IADD3.X R154, R154, UR6, RZ, P5, !PT ;  /* 0x000000069a9a7c10 */ /* 0x000fe2000affe4ff */
[----:B------:R-:W-:Y:S01]  /*9050*/  STL [R1+0x228], R201 ;  /* 0x000228c901007387 */ /* 0x000fe20000100800 */
[----:B------:R-:W-:-:S03]  /*9060*/  IADD3 R155, P5, R155, UR10, RZ ;  /* 0x0000000a9b9b7c10 */ /* 0x000fc6000ffbe0ff */
[----:B------:R0:W-:Y:S04]  /*9070*/  STL [R1+0x220], R154 ;  /* 0x0002209a01007387 */ /* 0x0001e80000100800 */
[----:B------:R-:W-:Y:S04]  /*9080*/  STL [R1+0x1fc], R203 ;  /* 0x0001fccb01007387 */ /* 0x000fe80000100800 */
[----:B0-----:R-:W3:Y:S04]  /*9090*/  LDL.LU R154, [R1+0x1f8] ;  /* 0x0001f800019a7983 */ /* 0x001ee80000300800 */
[----:B------:R0:W-:Y:S04]  /*90a0*/  STL [R1+0x1f4], R155 ;  /* 0x0001f49b01007387 */ /* 0x0001e80000100800 */
[----:B0-----:R-:W3:Y:S01]  /*90b0*/  LDL.LU R155, [R1+0x1cc] ;  /* 0x0001cc00019b7983 */ /* 0x001ee20000300800 */
[----:B------:R-:W-:-:S02]  /*90c0*/  IADD3.X R209, R209, UR6, RZ, P6, !PT ;  /* 0x00000006d1d17c10 */ /* 0x000fc4000b7fe4ff */
[----:B--2---:R-:W-:-:S03]  /*90d0*/  IADD3 R211, P6, R211, UR10, RZ ;  /* 0x0000000ad3d37c10 */ /* 0x004fc6000ffde0ff */
[----:B------:R-:W-:Y:S04]  /*90e0*/  STL [R1+0x218], R209 ;  /* 0x000218d101007387 */ /* 0x000fe80000100800 */
[----:B------:R-:W-:Y:S01]  /*90f0*/  STL [R1+0x1ec], R211 ;  /* 0x0001ecd301007387 */ /* 0x000fe20000100800 */
[----:B----4-:R-:W-:-:S05]  /*9100*/  IADD3.X R217, R217, UR6, RZ, P1, !PT ;  /* 0x00000006d9d97c10 */ /* 0x010fca0008ffe4ff */
[----:B------:R-:W-:Y:S04]  /*9110*/  STL [R1+0x210], R217 ;  /* 0x000210d901007387 */ /* 0x000fe80000100800 */
[----:B------:R-:W2:Y:S01]  /*9120*/  LDL.LU R168, [R1+0x1f0] ;  /* 0x0001f00001a87983 */ /* 0x000ea20000300800 */
[----:B-----5:R-:W-:Y:S02]  /*9130*/  IADD3 R219, P1, R219, UR10, RZ ;  /* 0x0000000adbdb7c10 */ /* 0x020fe4000ff3e0ff */
[----:B------:R-:W-:-:S03]  /*9140*/  IADD3.X R215, R215, UR6, RZ, P2, !PT ;  /* 0x00000006d7d77c10 */ /* 0x000fc600097fe4ff */
[----:B------:R-:W-:Y:S04]  /*9150*/  STL [R1+0x1e4], R219 ;  /* 0x0001e4db01007387 */ /* 0x000fe80000100800 */
[----:B------:R0:W-:Y:S01]  /*9160*/  STL [R1+0x208], R215 ;  /* 0x000208d701007387 */ /* 0x0001e20000100800 */
[----:B------:R-:W-:-:S03]  /*9170*/  IADD3 R225, P2, R225, UR10, RZ ;  /* 0x0000000ae1e17c10 */ /* 0x000fc6000ff5e0ff */
[----:B0-----:R-:W4:Y:S04]  /*9180*/  LDL.LU R215, [R1+0x1c4] ;  /* 0x0001c40001d77983 */ /* 0x001f280000300800 */
[----:B------:R0:W-:Y:S04]  /*9190*/  STL [R1+0x1dc], R225 ;  /* 0x0001dce101007387 */ /* 0x0001e80000100800 */
[----:B------:R-:W5:Y:S04]  /*91a0*/  LDL.LU R165, [R1+0x1e8] ;  /* 0x0001e80001a57983 */ /* 0x000f680000300800 */
[----:B------:R-:W5:Y:S04]  /*91b0*/  LDL.LU R164, [R1+0x1bc] ;  /* 0x0001bc0001a47983 */ /* 0x000f680000300800 */
[----:B0-----:R-:W5:Y:S01]  /*91c0*/  LDL.LU R225, [R1+0x1e0] ;  /* 0x0001e00001e17983 */ /* 0x001f620000300800 */
[----:B------:R-:W-:-:S05]  /*91d0*/  IADD3.X R227, R227, UR6, RZ, P3, !PT ;  /* 0x00000006e3e37c10 */ /* 0x000fca0009ffe4ff */
[----:B------:R0:W-:Y:S04]  /*91e0*/  STL [R1+0x200], R227 ;  /* 0x000200e301007387 */ /* 0x0001e80000100800 */
[----:B0-----:R-:W5:Y:S04]  /*91f0*/  LDL.LU R227, [R1+0x1b4] ;  /* 0x0001b40001e37983 */ /* 0x001f680000300800 */
[----:B------:R-:W5:Y:S04]  /*9200*/  LDL.LU R137, [R1+0x1d8] ;  /* 0x0001d80001897983 */ /* 0x000f680000300800 */
[----:B------:R-:W5:Y:S04]  /*9210*/  LDL.LU R161, [R1+0x1ac] ;  /* 0x0001ac0001a17983 */ /* 0x000f680000300800 */
[----:B------:R-:W5:Y:S01]  /*9220*/  LDL.LU R142, [R1+0x1d0] ;  /* 0x0001d000018e7983 */ /* 0x000f620000300800 */
[----:B------:R-:W-:-:S05]  /*9230*/  IADD3 R103, P3, R103, UR10, RZ ;  /* 0x0000000a67677c10 */ /* 0x000fca000ff7e0ff */
[----:B------:R0:W-:Y:S04]  /*9240*/  STL [R1+0x1d4], R103 ;  /* 0x0001d46701007387 */ /* 0x0001e80000100800 */
[----:B------:R-:W5:Y:S04]  /*9250*/  LDL.LU R145, [R1+0x1a4] ;  /* 0x0001a40001917983 */ /* 0x000f680000300800 */
        /* <DEDUP_REMOVED lines=8> */
[----:B0-----:R-:W5:Y:S04]  /*92e0*/  LDL.LU R103, [R1+0x1a8] ;  /* 0x0001a80001677983 */ /* 0x001f680000300800 */
[----:B------:R-:W5:Y:S04]  /*92f0*/  LDL.LU R203, [R1+0x17c] ;  /* 0x00017c0001cb7983 */ /* 0x000f680000300800 */
[----:B------:R-:W5:Y:S01]  /*9300*/  LDL.LU R209, [R1+0x1a0] ;  /* 0x0001a00001d17983 */ /* 0x000f620000300800 */
[----:B---3--:R-:W-:-:S05]  /*9310*/  IADD3.X R154, R154, UR6, RZ, P4, !PT ;  /* 0x000000069a9a7c10 */ /* 0x008fca000a7fe4ff */
[----:B------:R0:W-:Y:S01]  /*9320*/  STL [R1+0x1f8], R154 ;  /* 0x0001f89a01007387 */ /* 0x0001e20000100800 */
[----:B------:R-:W-:-:S03]  /*9330*/  IADD3 R155, P4, R155, UR10, RZ ;  /* 0x0000000a9b9b7c10 */ /* 0x000fc6000ff9e0ff */
[----:B0-----:R-:W3:Y:S04]  /*9340*/  LDL.LU R154, [R1+0x174] ;  /* 0x00017400019a7983 */ /* 0x001ee80000300800 */
[----:B------:R0:W-:Y:S04]  /*9350*/  STL [R1+0x1cc], R155 ;  /* 0x0001cc9b01007387 */ /* 0x0001e80000100800 */
[----:B------:R-:W3:Y:S04]  /*9360*/  LDL.LU R211, [R1+0x198] ;  /* 0x0001980001d37983 */ /* 0x000ee80000300800 */
[----:B------:R-:W3:Y:S04]  /*9370*/  LDL.LU R217, [R1+0x16c] ;  /* 0x00016c0001d97983 */ /* 0x000ee80000300800 */
[----:B0-----:R-:W3:Y:S01]  /*9380*/  LDL.LU R155, [R1+0x190] ;  /* 0x00019000019b7983 */ /* 0x001ee20000300800 */
[----:B--2---:R-:W-:-:S02]  /*9390*/  IADD3.X R168, R168, UR6, RZ, P5, !PT ;  /* 0x00000006a8a87c10 */ /* 0x004fc4000affe4ff */
[----:B----4-:R-:W-:-:S05]  /*93a0*/  IADD3 R215, P5, R215, UR10, RZ ;  /* 0x0000000ad7d77c10 */ /* 0x010fca000ffbe0ff */
[----:B------:R0:W-:Y:S01]  /*93b0*/  STL [R1+0x1c4], R215 ;  /* 0x0001c4d701007387 */ /* 0x0001e20000100800 */
[----:B-----5:R-:W-:Y:S02]  /*93c0*/  IADD3.X R165, R165, UR6, RZ, P6, !PT ;  /* 0x00000006a5a57c10 */ /* 0x020fe4000b7fe4ff */
[----:B------:R-:W-:Y:S01]  /*93d0*/  IADD3 R164, P6, R164, UR10, RZ ;  /* 0x0000000aa4a47c10 */ /* 0x000fe2000ffde0ff */
[----:B0-----:R-:W2:Y:S01]  /*93e0*/  LDL.LU R215, [R1+0x164] ;  /* 0x0001640001d77983 */ /* 0x001ea20000300800 */
[----:B------:R-:W-:-:S03]  /*93f0*/  IADD3.X R225, R225, UR6, RZ, P1, !PT ;  /* 0x00000006e1e17c10 */ /* 0x000fc60008ffe4ff */
[----:B------:R-:W-:Y:S04]  /*9400*/  STL [R1+0x1f0], R168 ;  /* 0x0001f0a801007387 */ /* 0x000fe80000100800 */
[----:B------:R0:W-:Y:S04]  /*9410*/  STL [R1+0x1e0], R225 ;  /* 0x0001e0e101007387 */ /* 0x0001e80000100800 */
[----:B------:R-:W-:Y:S04]  /*9420*/  STL [R1+0x1e8], R165 ;  /* 0x0001e8a501007387 */ /* 0x000fe80000100800 */
[----:B0-----:R-:W4:Y:S01]  /*9430*/  LDL.LU R225, [R1+0x188] ;  /* 0x0001880001e17983 */ /* 0x001f220000300800 */
[----:B------:R-:W-:-:S03]  /*9440*/  IADD3 R227, P1, R227, UR10, RZ ;  /* 0x0000000ae3e37c10 */ /* 0x000fc6000ff3e0ff */
[----:B------:R-:W-:Y:S01]  /*9450*/  STL [R1+0x1bc], R164 ;  /* 0x0001bca401007387 */ /* 0x000fe20000100800 */
[----:B------:R-:W-:-:S03]  /*9460*/  IADD3.X R137, R137, UR6, RZ, P2, !PT ;  /* 0x0000000689897c10 */ /* 0x000fc600097fe4ff */
[----:B------:R0:W-:Y:S01]  /*9470*/  STL [R1+0x1b4], R227 ;  /* 0x0001b4e301007387 */ /* 0x0001e20000100800 */
[----:B------:R-:W-:Y:S02]  /*9480*/  IADD3 R161, P2, R161, UR10, RZ ;  /* 0x0000000aa1a17c10 */ /* 0x000fe4000ff5e0ff */
[----:B------:R-:W-:Y:S01]  /*9490*/  IADD3.X R142, R142, UR6, RZ, P3, !PT ;  /* 0x000000068e8e7c10 */ /* 0x000fe20009ffe4ff */
[----:B0-----:R-:W5:Y:S04]  /*94a0*/  LDL.LU R227, [R1+0x15c] ;  /* 0x00015c0001e37983 */ /* 0x001f680000300800 */
        /* <DEDUP_REMOVED lines=25> */
[----:B------:R0:W-:Y:S04]  /*9640*/  STL [R1+0x1a8], R103 ;  /* 0x0001a86701007387 */ /* 0x0001e80000100800 */
[----:B0-----:R-:W5:Y:S01]  /*9650*/  LDL.LU R103, [R1+0x154] ;  /* 0x0001540001677983 */ /* 0x001f620000300800 */
[----:B---3--:R-:W-:-:S05]  /*9660*/  IADD3 R154, P3, R154, UR10, RZ ;  /* 0x0000000a9a9a7c10 */ /* 0x008fca000ff7e0ff */
[----:B------:R0:W-:Y:S01]  /*9670*/  STL [R1+0x174], R154 ;  /* 0x0001749a01007387 */ /* 0x0001e20000100800 */
[----:B------:R-:W-:-:S03]  /*9680*/  IADD3.X R211, R211, UR6, RZ, P4, !PT ;  /* 0x00000006d3d37c10 */ /* 0x000fc6000a7fe4ff */
[----:B------:R-:W-:Y:S01]  /*9690*/  STL [R1+0x17c], R203 ;  /* 0x00017ccb01007387 */ /* 0x000fe20000100800 */
[----:B------:R-:W-:-:S03]  /*96a0*/  IADD3 R217, P4, R217, UR10, RZ ;  /* 0x0000000ad9d97c10 */ /* 0x000fc6000ff9e0ff */
[----:B0-----:R-:W3:Y:S01]  /*96b0*/  LDL.LU R154, [R1+0x178] ;  /* 0x00017800019a7983 */ /* 0x001ee20000300800 */
[----:B------:R-:W-:-:S03]  /*96c0*/  IADD3.X R155, R155, UR6, RZ, P5, !PT ;  /* 0x000000069b9b7c10 */ /* 0x000fc6000affe4ff */
[----:B------:R-:W-:Y:S04]  /*96d0*/  STL [R1+0x1a0], R209 ;  /* 0x0001a0d101007387 */ /* 0x000fe80000100800 */
[----:B------:R-:W3:Y:S04]  /*96e0*/  LDL.LU R168, [R1+0x14c] ;  /* 0x00014c0001a87983 */ /* 0x000ee80000300800 */
[----:B------:R-:W-:Y:S04]  /*96f0*/  STL [R1+0x198], R211 ;  /* 0x000198d301007387 */ /* 0x000fe80000100800 */
[----:B------:R0:W-:Y:S04]  /*9700*/  STL [R1+0x190], R155 ;  /* 0x0001909b01007387 */ /* 0x0001e80000100800 */
[----:B------:R-:W-:Y:S04]  /*9710*/  STL [R1+0x16c], R217 ;  /* 0x00016cd901007387 */ /* 0x000fe80000100800 */
[----:B0-----:R-:W3:Y:S04]  /*9720*/  LDL.LU R155, [R1+0x170] ;  /* 0x00017000019b7983 */ /* 0x001ee80000300800 */
[----:B------:R-:W3:Y:S04]  /*9730*/  LDL.LU R165, [R1+0x144] ;  /* 0x0001440001a57983 */ /* 0x000ee80000300800 */
[----:B------:R-:W3:Y:S01]  /*9740*/  LDL.LU R164, [R1+0x168] ;  /* 0x0001680001a47983 */ /* 0x000ee20000300800 */
[----:B--2---:R-:W-:-:S05]  /*9750*/  IADD3 R215, P5, R215, UR10, RZ ;  /* 0x0000000ad7d77c10 */ /* 0x004fca000ffbe0ff */
[----:B------:R0:W-:Y:S04]  /*9760*/  STL [R1+0x164], R215 ;  /* 0x000164d701007387 */ /* 0x0001e80000100800 */
[----:B0-----:R-:W2:Y:S01]  /*9770*/  LDL.LU R215, [R1+0x13c] ;  /* 0x00013c0001d77983 */ /* 0x001ea20000300800 */
[----:B----4-:R-:W-:-:S05]  /*9780*/  IADD3.X R225, R225, UR6, RZ, P6, !PT ;  /* 0x00000006e1e17c10 */ /* 0x010fca000b7fe4ff */
[----:B------:R0:W-:Y:S04]  /*9790*/  STL [R1+0x188], R225 ;  /* 0x000188e101007387 */ /* 0x0001e80000100800 */
[----:B0-----:R-:W4:Y:S04]  /*97a0*/  LDL.LU R225, [R1+0x160] ;  /* 0x0001600001e17983 */ /* 0x001f280000300800 */
[----:B------:R-:W4:Y:S01]  /*97b0*/  LDL.LU R137, [R1+0x134] ;  /* 0x0001340001897983 */ /* 0x000f220000300800 */
[----:B-----5:R-:W-:-:S03]  /*97c0*/  IADD3 R227, P6, R227, UR10, RZ ;  /* 0x0000000ae3e37c10 */ /* 0x020fc6000ffde0ff */
[----:B------:R-:W5:Y:S04]  /*97d0*/  LDL.LU R161, [R1+0x158] ;  /* 0x0001580001a17983 */ /* 0x000f680000300800 */
[----:B------:R-:W5:Y:S04]  /*97e0*/  LDL.LU R142, [R1+0x12c] ;  /* 0x00012c00018e7983 */ /* 0x000f680000300800 */
        /* <DEDUP_REMOVED lines=11> */
[----:B------:R-:W5:Y:S01]  /*98a0*/  LDL.LU R209, [R1+0x128] ;  /* 0x0001280001d17983 */ /* 0x000f620000300800 */
[----:B------:R-:W-:-:S03]  /*98b0*/  IADD3.X R219, R219, UR6, RZ, P1, !PT ;  /* 0x00000006dbdb7c10 */ /* 0x000fc60008ffe4ff */
[----:B------:R-:W5:Y:S04]  /*98c0*/  LDL.LU R211, [R1+0xfc] ;  /* 0x0000fc0001d37983 */ /* 0x000f680000300800 */
[----:B------:R0:W-:Y:S04]  /*98d0*/  STL [R1+0x180], R219 ;  /* 0x000180db01007387 */ /* 0x0001e80000100800 */
[----:B------:R-:W5:Y:S01]  /*98e0*/  LDL.LU R217, [R1+0x120] ;  /* 0x0001200001d97983 */ /* 0x000f620000300800 */
[----:B------:R-:W-:-:S05]  /*98f0*/  IADD3 R103, P1, R103, UR10, RZ ;  /* 0x0000000a67677c10 */ /* 0x000fca000ff3e0ff */
[----:B------:R1:W-:Y:S04]  /*9900*/  STL [R1+0x154], R103 ;  /* 0x0001546701007387 */ /* 0x0003e80000100800 */
[----:B0-----:R-:W5:Y:S04]  /*9910*/  LDL.LU R219, [R1+0xf4] ;  /* 0x0000f40001db7983 */ /* 0x001f680000300800 */
[----:B-1----:R-:W5:Y:S01]  /*9920*/  LDL.LU R103, [R1+0x118] ;  /* 0x0001180001677983 */ /* 0x002f620000300800 */
[----:B---3--:R-:W-:-:S05]  /*9930*/  IADD3.X R154, R154, UR6, RZ, P2, !PT ;  /* 0x000000069a9a7c10 */ /* 0x008fca00097fe4ff */
[----:B------:R0:W-:Y:S04]  /*9940*/  STL [R1+0x178], R154 ;  /* 0x0001789a01007387 */ /* 0x0001e80000100800 */
[----:B0-----:R-:W3:Y:S01]  /*9950*/  LDL.LU R154, [R1+0xec] ;  /* 0x0000ec00019a7983 */ /* 0x001ee20000300800 */
[----:B------:R-:W-:-:S05]  /*9960*/  IADD3.X R155, R155, UR6, RZ, P3, !PT ;  /* 0x000000069b9b7c10 */ /* 0x000fca0009ffe4ff */
[----:B------:R0:W-:Y:S04]  /*9970*/  STL [R1+0x170], R155 ;  /* 0x0001709b01007387 */ /* 0x0001e80000100800 */
[----:B0-----:R-:W3:Y:S01]  /*9980*/  LDL.LU R155, [R1+0x110] ;  /* 0x00011000019b7983 */ /* 0x001ee20000300800 */
[----:B------:R-:W-:Y:S02]  /*9990*/  IADD3 R168, P2, R168, UR10, RZ ;  /* 0x0000000aa8a87c10 */ /* 0x000fe4000ff5e0ff */
[----:B------:R-:W-:Y:S02]  /*99a0*/  IADD3.X R164, R164, UR6, RZ, P4, !PT ;  /* 0x00000006a4a47c10 */ /* 0x000fe4000a7fe4ff */
[----:B------:R-:W-:Y:S01]  /*99b0*/  IADD3 R165, P3, R165, UR10, RZ ;  /* 0x0000000aa5a57c10 */ /* 0x000fe2000ff7e0ff */
[----:B------:R-:W-:Y:S01]  /*99c0*/  STL [R1+0x14c], R168 ;  /* 0x00014ca801007387 */ /* 0x000fe20000100800 */
[----:B--2---:R-:W-:-:S05]  /*99d0*/  IADD3 R215, P4, R215, UR10, RZ ;  /* 0x0000000ad7d77c10 */ /* 0x004fca000ff9e0ff */
[----:B------:R0:W-:Y:S04]  /*99e0*/  STL [R1+0x13c], R215 ;  /* 0x00013cd701007387 */ /* 0x0001e80000100800 */
[----:B------:R-:W-:Y:S04]  /*99f0*/  STL [R1+0x144], R165 ;  /* 0x000144a501007387 */ /* 0x000fe80000100800 */
[----:B0-----:R-:W2:Y:S01]  /*9a00*/  LDL.LU R215, [R1+0xe4] ;  /* 0x0000e40001d77983 */ /* 0x001ea20000300800 */
[----:B----4-:R-:W-:-:S03]  /*9a10*/  IADD3.X R225, R225, UR6, RZ, P5, !PT ;  /* 0x00000006e1e17c10 */ /* 0x010fc6000affe4ff */
[----:B------:R-:W-:Y:S01]  /*9a20*/  STL [R1+0x168], R164 ;  /* 0x000168a401007387 */ /* 0x000fe20000100800 */
[----:B------:R-:W-:-:S03]  /*9a30*/  IADD3 R137, P5, R137, UR10, RZ ;  /* 0x0000000a89897c10 */ /* 0x000fc6000ffbe0ff */
[----:B------:R0:W-:Y:S01]  /*9a40*/  STL [R1+0x160], R225 ;  /* 0x000160e101007387 */ /* 0x0001e20000100800 */
[----:B-----5:R-:W-:Y:S02]  /*9a50*/  IADD3.X R161, R161, UR6, RZ, P6, !PT ;  /* 0x00000006a1a17c10 */ /* 0x020fe4000b7fe4ff */
[----:B------:R-:W-:Y:S01]  /*9a60*/  IADD3 R142, P6, R142, UR10, RZ ;  /* 0x0000000a8e8e7c10 */ /* 0x000fe2000ffde0ff */
[----:B0-----:R-:W4:Y:S01]  /*9a70*/  LDL.LU R225, [R1+0x108] ;  /* 0x0001080001e17983 */ /* 0x001f220000300800 */
        /* <DEDUP_REMOVED lines=23> */
[----:B------:R-:W-:Y:S04]  /*9bf0*/  STL [R1+0x10c], R201 ;  /* 0x00010cc901007387 */ /* 0x000fe80000100800 */
[----:B0-----:R-:W5:Y:S01]  /*9c00*/  LDL.LU R227, [R1+0xdc] ;  /* 0x0000dc0001e37983 */ /* 0x001f620000300800 */
[----:B------:R-:W-:-:S03]  /*9c10*/  IADD3.X R217, R217, UR6, RZ, P1, !PT ;  /* 0x00000006d9d97c10 */ /* 0x000fc60008ffe4ff */
[----:B------:R-:W-:Y:S04]  /*9c20*/  STL [R1+0x130], R203 ;  /* 0x000130cb01007387 */ /* 0x000fe80000100800 */
[----:B------:R-:W-:Y:S01]  /*9c30*/  STL [R1+0x128], R209 ;  /* 0x000128d101007387 */ /* 0x000fe20000100800 */
[----:B------:R-:W-:-:S03]  /*9c40*/  IADD3 R219, P1, R219, UR10, RZ ;  /* 0x0000000adbdb7c10 */ /* 0x000fc6000ff3e0ff */
[----:B------:R-:W-:Y:S01]  /*9c50*/  STL [R1+0xfc], R211 ;  /* 0x0000fcd301007387 */ /* 0x000fe20000100800 */
[----:B------:R-:W-:-:S03]  /*9c60*/  IADD3.X R103, R103, UR6, RZ, P2, !PT ;  /* 0x0000000667677c10 */ /* 0x000fc600097fe4ff */
[----:B------:R-:W-:Y:S04]  /*9c70*/  STL [R1+0x120], R217 ;  /* 0x000120d901007387 */ /* 0x000fe80000100800 */
[----:B------:R-:W5:Y:S04]  /*9c80*/  LDL.LU R168, [R1+0x100] ;  /* 0x0001000001a87983 */ /* 0x000f680000300800 */
[----:B------:R-:W-:Y:S04]  /*9c90*/  STL [R1+0xf4], R219 ;  /* 0x0000f4db01007387 */ /* 0x000fe80000100800 */
[----:B------:R0:W-:Y:S04]  /*9ca0*/  STL [R1+0x118], R103 ;  /* 0x0001186701007387 */ /* 0x0001e80000100800 */
[----:B0-----:R-:W5:Y:S01]  /*9cb0*/  LDL.LU R103, [R1+0xd4] ;  /* 0x0000d40001677983 */ /* 0x001f620000300800 */
[----:B---3--:R-:W-:-:S05]  /*9cc0*/  IADD3 R154, P2, R154, UR10, RZ ;  /* 0x0000000a9a9a7c10 */ /* 0x008fca000ff5e0ff */
[----:B------:R0:W-:Y:S04]  /*9cd0*/  STL [R1+0xec], R154 ;  /* 0x0000ec9a01007387 */ /* 0x0001e80000100800 */
[----:B0-----:R-:W3:Y:S01]  /*9ce0*/  LDL.LU R154, [R1+0xf8] ;  /* 0x0000f800019a7983 */ /* 0x001ee20000300800 */
[----:B------:R-:W-:-:S05]  /*9cf0*/  IADD3.X R155, R155, UR6, RZ, P3, !PT ;  /* 0x000000069b9b7c10 */ /* 0x000fca0009ffe4ff */
[----:B------:R0:W-:Y:S04]  /*9d00*/  STL [R1+0x110], R155 ;  /* 0x0001109b01007387 */ /* 0x0001e80000100800 */
[----:B0-----:R-:W3:Y:S04]  /*9d10*/  LDL.LU R155, [R1+0xcc] ;  /* 0x0000cc00019b7983 */ /* 0x001ee80000300800 */
[----:B------:R-:W3:Y:S04]  /*9d20*/  LDL.LU R219, [R1+0xf0] ;  /* 0x0000f00001db7983 */ /* 0x000ee80000300800 */
[----:B------:R-:W3:Y:S01]  /*9d30*/  LDL.LU R165, [R1+0xc4] ;  /* 0x0000c40001a57983 */ /* 0x000ee20000300800 */
[----:B--2---:R-:W-:-:S05]  /*9d40*/  IADD3 R215, P3, R215, UR10, RZ ;  /* 0x0000000ad7d77c10 */ /* 0x004fca000ff7e0ff */
[----:B------:R0:W-:Y:S04]  /*9d50*/  STL [R1+0xe4], R215 ;  /* 0x0000e4d701007387 */ /* 0x0001e80000100800 */
[----:B------:R-:W2:Y:S04]  /*9d60*/  LDL.LU R164, [R1+0xe8] ;  /* 0x0000e80001a47983 */ /* 0x000ea80000300800 */
[----:B------:R-:W2:Y:S01]  /*9d70*/  LDL.LU R137, [R1+0xbc] ;  /* 0x0000bc0001897983 */ /* 0x000ea20000300800 */
[----:B----4-:R-:W-:-:S05]  /*9d80*/  IADD3.X R225, R225, UR6, RZ, P4, !PT ;  /* 0x00000006e1e17c10 */ /* 0x010fca000a7fe4ff */
[----:B------:R1:W-:Y:S04]  /*9d90*/  STL [R1+0x108], R225 ;  /* 0x000108e101007387 */ /* 0x0003e80000100800 */
[----:B------:R-:W4:Y:S04]  /*9da0*/  LDL.LU R161, [R1+0xe0] ;  /* 0x0000e00001a17983 */ /* 0x000f280000300800 */
        /* <DEDUP_REMOVED lines=9> */
[----:B0-----:R-:W4:Y:S04]  /*9e40*/  LDL.LU R215, [R1+0xb8] ;  /* 0x0000b80001d77983 */ /* 0x001f280000300800 */
[----:B------:R-:W4:Y:S01]  /*9e50*/  LDL.LU R203, [R1+0x8c] ;  /* 0x00008c0001cb7983 */ /* 0x000f220000300800 */
[----:B-----5:R-:W-:-:S03]  /*9e60*/  IADD3 R227, P4, R227, UR10, RZ ;  /* 0x0000000ae3e37c10 */ /* 0x020fc6000ff9e0ff */
[----:B------:R-:W5:Y:S04]  /*9e70*/  LDL.LU R209, [R1+0xb0] ;  /* 0x0000b00001d17983 */ /* 0x000f680000300800 */
[----:B------:R-:W5:Y:S04]  /*9e80*/  LDL.LU R211, [R1+0x84] ;  /* 0x0000840001d37983 */ /* 0x000f680000300800 */
[----:B------:R0:W-:Y:S04]  /*9e90*/  STL [R1+0xdc], R227 ;  /* 0x0000dce301007387 */ /* 0x0001e80000100800 */
[----:B------:R-:W5:Y:S04]  /*9ea0*/  LDL.LU R217, [R1+0xa8] ;  /* 0x0000a80001d97983 */ /* 0x000f680000300800 */
[----:B-1----:R-:W5:Y:S04]  /*9eb0*/  LDL.LU R225, [R1+0x7c] ;  /* 0x00007c0001e17983 */ /* 0x002f680000300800 */
[----:B0-----:R-:W5:Y:S01]  /*9ec0*/  LDL.LU R227, [R1+0xa0] ;  /* 0x0000a00001e37983 */ /* 0x001f620000300800 */
[----:B------:R-:W-:-:S02]  /*9ed0*/  IADD3.X R168, R168, UR6, RZ, P5, !PT ;  /* 0x00000006a8a87c10 */ /* 0x000fc4000affe4ff */
[----:B------:R-:W-:-:S05]  /*9ee0*/  IADD3 R103, P5, R103, UR10, RZ ;  /* 0x0000000a67677c10 */ /* 0x000fca000ffbe0ff */
[----:B------:R0:W-:Y:S04]  /*9ef0*/  STL [R1+0xd4], R103 ;  /* 0x0000d46701007387 */ /* 0x0001e80000100800 */
[----:B0-----:R-:W5:Y:S04]  /*9f00*/  LDL.LU R103, [R1+0x74] ;  /* 0x0000740001677983 */ /* 0x001f680000300800 */
[----:B------:R-:W-:Y:S01]  /*9f10*/  STL [R1+0x100], R168 ;  /* 0x000100a801007387 */ /* 0x000fe20000100800 */
[----:B---3--:R-:W-:-:S05]  /*9f20*/  IADD3.X R154, R154, UR6, RZ, P6, !PT ;  /* 0x000000069a9a7c10 */ /* 0x008fca000b7fe4ff */
[----:B------:R0:W-:Y:S04]  /*9f30*/  STL [R1+0xf8], R154 ;  /* 0x0000f89a01007387 */ /* 0x0001e80000100800 */
[----:B0-----:R-:W3:Y:S01]  /*9f40*/  LDL.LU R154, [R1+0x98] ;  /* 0x00009800019a7983 */ /* 0x001ee20000300800 */
[----:B------:R-:W-:-:S05]  /*9f50*/  IADD3 R155, P6, R155, UR10, RZ ;  /* 0x0000000a9b9b7c10 */ /* 0x000fca000ffde0ff */
[----:B------:R0:W-:Y:S04]  /*9f60*/  STL [R1+0xcc], R155 ;  /* 0x0000cc9b01007387 */ /* 0x0001e80000100800 */
[----:B0-----:R-:W3:Y:S01]  /*9f70*/  LDL.LU R155, [R1+0x6c] ;  /* 0x00006c00019b7983 */ /* 0x001ee20000300800 */
[----:B------:R-:W-:Y:S02]  /*9f80*/  IADD3.X R219, R219, UR6, RZ, P1, !PT ;  /* 0x00000006dbdb7c10 */ /* 0x000fe40008ffe4ff */
[----:B------:R-:W-:-:S03]  /*9f90*/  IADD3 R165, P1, R165, UR10, RZ ;  /* 0x0000000aa5a57c10 */ /* 0x000fc6000ff3e0ff */
[----:B------:R0:W-:Y:S04]  /*9fa0*/  STL [R1+0xf0], R219 ;  /* 0x0000f0db01007387 */ /* 0x0001e80000100800 */
[----:B0-----:R-:W3:Y:S01]  /*9fb0*/  LDL.LU R219, [R1+0x90] ;  /* 0x0000900001db7983 */ /* 0x001ee20000300800 */
[----:B--2---:R-:W-:Y:S02]  /*9fc0*/  IADD3.X R164, R164, UR6, RZ, P2, !PT ;  /* 0x00000006a4a47c10 */ /* 0x004fe400097fe4ff */
[----:B------:R-:W-:Y:S01]  /*9fd0*/  IADD3 R137, P2, R137, UR10, RZ ;  /* 0x0000000a89897c10 */ /* 0x000fe2000ff5e0ff */
[----:B------:R-:W-:Y:S04]  /*9fe0*/  STL [R1+0xc4], R165 ;  /* 0x0000c4a501007387 */ /* 0x000fe80000100800 */
[----:B------:R-:W-:Y:S04]  /*9ff0*/  STL [R1+0xe8], R164 ;  /* 0x0000e8a401007387 */ /* 0x000fe80000100800 */
[----:B------:R-:W-:Y:S01]  /*a000*/  STL [R1+0xbc], R137 ;  /* 0x0000bc8901007387 */ /* 0x000fe20000100800 */
[----:B----4-:R-:W-:-:S02]  /*a010*/  IADD3.X R161, R161, UR6, RZ, P3, !PT ;  /* 0x00000006a1a17c10 */ /* 0x010fc40009ffe4ff */
        /* <DEDUP_REMOVED lines=17> */
[----:B------:R-:W-:Y:S02]  /*a130*/  IADD3.X R215, R215, UR6, RZ, P2, !PT ;  /* 0x00000006d7d77c10 */ /* 0x000fe400097fe4ff */
[----:B------:R-:W-:-:S03]  /*a140*/  IADD3 R203, P2, R203, UR10, RZ ;  /* 0x0000000acbcb7c10 */ /* 0x000fc6000ff5e0ff */
[----:B------:R0:W-:Y:S01]  /*a150*/  STL [R1+0xb8], R215 ;  /* 0x0000b8d701007387 */ /* 0x0001e20000100800 */
[----:B-----5:R-:W-:-:S03]  /*a160*/  IADD3.X R209, R209, UR6, RZ, P3, !PT ;  /* 0x00000006d1d17c10 */ /* 0x020fc60009ffe4ff */
[----:B------:R-:W-:Y:S01]  /*a170*/  STL [R1+0xc0], R195 ;  /* 0x0000c0c301007387 */ /* 0x000fe20000100800 */
[----:B------:R-:W-:-:S03]  /*a180*/  IADD3 R211, P3, R211, UR10, RZ ;  /* 0x0000000ad3d37c10 */ /* 0x000fc6000ff7e0ff */
[----:B0-----:R-:W2:Y:S01]  /*a190*/  LDL.LU R215, [R1+0x64] ;  /* 0x0000640001d77983 */ /* 0x001ea20000300800 */
[----:B------:R-:W-:-:S03]  /*a1a0*/  IADD3.X R217, R217, UR6, RZ, P4, !PT ;  /* 0x00000006d9d97c10 */ /* 0x000fc6000a7fe4ff */
[----:B------:R-:W-:Y:S01]  /*a1b0*/  STL [R1+0x94], R201 ;  /* 0x000094c901007387 */ /* 0x000fe20000100800 */
[----:B------:R-:W-:-:S03]  /*a1c0*/  IADD3 R225, P4, R225, UR10, RZ ;  /* 0x0000000ae1e17c10 */ /* 0x000fc6000ff9e0ff */
[----:B------:R-:W-:Y:S01]  /*a1d0*/  STL [R1+0x8c], R203 ;  /* 0x00008ccb01007387 */ /* 0x000fe20000100800 */
[----:B------:R-:W-:-:S03]  /*a1e0*/  IADD3.X R227, R227, UR6, RZ, P5, !PT ;  /* 0x00000006e3e37c10 */ /* 0x000fc6000affe4ff */
[----:B------:R-:W-:Y:S04]  /*a1f0*/  STL [R1+0xb0], R209 ;  /* 0x0000b0d101007387 */ /* 0x000fe80000100800 */
[----:B------:R0:W-:Y:S04]  /*a200*/  STL [R1+0x7c], R225 ;  /* 0x00007ce101007387 */ /* 0x0001e80000100800 */
[----:B------:R-:W-:Y:S04]  /*a210*/  STL [R1+0x84], R211 ;  /* 0x000084d301007387 */ /* 0x000fe80000100800 */
[----:B0-----:R-:W4:Y:S04]  /*a220*/  LDL.LU R225, [R1+0x88] ;  /* 0x0000880001e17983 */ /* 0x001f280000300800 */
[----:B------:R-:W-:Y:S04]  /*a230*/  STL [R1+0xa8], R217 ;  /* 0x0000a8d901007387 */ /* 0x000fe80000100800 */
[----:B------:R-:W5:Y:S04]  /*a240*/  LDL.LU R168, [R1+0x5c] ;  /* 0x00005c0001a87983 */ /* 0x000f680000300800 */
[----:B------:R0:W-:Y:S01]  /*a250*/  STL [R1+0xa0], R227 ;  /* 0x0000a0e301007387 */ /* 0x0001e20000100800 */
[----:B------:R-:W-:-:S03]  /*a260*/  IADD3 R103, P5, R103, UR10, RZ ;  /* 0x0000000a67677c10 */ /* 0x000fc6000ffbe0ff */
[----:B0-----:R-:W5:Y:S04]  /*a270*/  LDL.LU R227, [R1+0x80] ;  /* 0x0000800001e37983 */ /* 0x001f680000300800 */
[----:B------:R0:W-:Y:S04]  /*a280*/  STL [R1+0x74], R103 ;  /* 0x0000746701007387 */ /* 0x0001e80000100800 */
[----:B0-----:R-:W5:Y:S01]  /*a290*/  LDL.LU R103, [R1+0x54] ;  /* 0x0000540001677983 */ /* 0x001f620000300800 */
[----:B---3--:R-:W-:-:S05]  /*a2a0*/  IADD3.X R154, R154, UR6, RZ, P6, !PT ;  /* 0x000000069a9a7c10 */ /* 0x008fca000b7fe4ff */
[----:B------:R0:W-:Y:S04]  /*a2b0*/  STL [R1+0x98], R154 ;  /* 0x0000989a01007387 */ /* 0x0001e80000100800 */
[----:B0-----:R-:W3:Y:S01]  /*a2c0*/  LDL.LU R154, [R1+0x78] ;  /* 0x00007800019a7983 */ /* 0x001ee20000300800 */
[----:B------:R-:W-:-:S05]  /*a2d0*/  IADD3 R155, P6, R155, UR10, RZ ;  /* 0x0000000a9b9b7c10 */ /* 0x000fca000ffde0ff */
[----:B------:R0:W-:Y:S04]  /*a2e0*/  STL [R1+0x6c], R155 ;  /* 0x00006c9b01007387 */ /* 0x0001e80000100800 */
[----:B0-----:R-:W3:Y:S01]  /*a2f0*/  LDL.LU R155, [R1+0x4c] ;  /* 0x00004c00019b7983 */ /* 0x001ee20000300800 */
[----:B------:R-:W-:-:S03]  /*a300*/  IADD3.X R219, R219, UR6, RZ, P1, !PT ;  /* 0x00000006dbdb7c10 */ /* 0x000fc60008ffe4ff */
[----:B------:R-:W3:Y:S04]  /*a310*/  LDL.LU R165, [R1+0x70] ;  /* 0x0000700001a57983 */ /* 0x000ee80000300800 */
[----:B------:R-:W3:Y:S04]  /*a320*/  LDL.LU R164, [R1+0x44] ;  /* 0x0000440001a47983 */ /* 0x000ee80000300800 */
[----:B------:R-:W3:Y:S04]  /*a330*/  LDL.LU R137, [R1+0x68] ;  /* 0x0000680001897983 */ /* 0x000ee80000300800 */
        /* <DEDUP_REMOVED lines=17> */
[----:B0-----:R-:W2:Y:S04]  /*a450*/  LDL.LU R219, [R1+0x4] ;  /* 0x0000040001db7983 */ /* 0x001ea80000300800 */
[----:B-1----:R-:W2:Y:S01]  /*a460*/  LDL.LU R215, [R1+0x28] ;  /* 0x0000280001d77983 */ /* 0x002ea20000300800 */
[----:B----4-:R-:W-:-:S05]  /*a470*/  IADD3.X R225, R225, UR6, RZ, P2, !PT ;  /* 0x00000006e1e17c10 */ /* 0x010fca00097fe4ff */
[----:B------:R0:W-:Y:S01]  /*a480*/  STL [R1+0x88], R225 ;  /* 0x000088e101007387 */ /* 0x0001e20000100800 */
[----:B-----5:R-:W-:-:S03]  /*a490*/  IADD3 R168, P2, R168, UR10, RZ ;  /* 0x0000000aa8a87c10 */ /* 0x020fc6000ff5e0ff */
[----:B0-----:R-:W4:Y:S01]  /*a4a0*/  LDL.LU R225, [R1+0x20] ;  /* 0x0000200001e17983 */ /* 0x001f220000300800 */
[----:B------:R-:W-:-:S05]  /*a4b0*/  IADD3.X R227, R227, UR6, RZ, P3, !PT ;  /* 0x00000006e3e37c10 */ /* 0x000fca0009ffe4ff */
[----:B------:R0:W-:Y:S01]  /*a4c0*/  STL [R1+0x80], R227 ;  /* 0x000080e301007387 */ /* 0x0001e20000100800 */
[----:B------:R-:W-:Y:S01]  /*a4d0*/  USHF.L.U32 UR4, UR8, 0x6, URZ ;  /* 0x0000000608047899 */ /* 0x000fe2000800063f */
[----:B------:R-:W-:Y:S02]  /*a4e0*/  IADD3 R103, P3, R103, UR10, RZ ;  /* 0x0000000a67677c10 */ /* 0x000fe4000ff7e0ff */
[----:B0-----:R-:W5:Y:S04]  /*a4f0*/  LDL.LU R227, [R1+0x18] ;  /* 0x0000180001e37983 */ /* 0x001f680000300800 */
[----:B------:R-:W-:Y:S04]  /*a500*/  STL [R1+0x5c], R168 ;  /* 0x00005ca801007387 */ /* 0x000fe80000100800 */
[----:B------:R0:W-:Y:S01]  /*a510*/  STL [R1+0x54], R103 ;  /* 0x0000546701007387 */ /* 0x0001e20000100800 */
[----:B------:R-:W-:-:S03]  /*a520*/  ULOP3.LUT UR4, UR4, 0x100, URZ, 0xc0, !UPT ;  /* 0x0000010004047892 */ /* 0x000fc6000f8ec03f */
[----:B0-----:R-:W5:Y:S01]  /*a530*/  LDL.LU R103, [R1+0x10] ;  /* 0x0000100001677983 */ /* 0x001f620000300800 */
[----:B------:R-:W-:Y:S01]  /*a540*/  ULEA.HI UR4, UR7, UR4, URZ, 0x1c ;  /* 0x0000000407047291 */ /* 0x000fe2000f8fe03f */
[----:B------:R-:W-:-:S03]  /*a550*/  WARPGROUP.ARRIVE ;  /* 0x00000000000079c5 */ /* 0x000fc60000000000 */
[----:B------:R-:W-:Y:S01]  /*a560*/  ULOP3.LUT UR12, UR4, 0x3fff, URZ, 0xc0, !UPT ;  /* 0x00003fff040c7892 */ /* 0x000fe2000f8ec03f */
[----:B------:R-:W-:-:S08]  /*a570*/  UMOV UR13, 0x80000020 ;  /* 0x80000020000d7882 */ /* 0x000fd00000000000 */
[----:B------:R-:W-:Y:S01]  /*a580*/  QGMMA.64x32x32.F32.E4M3.E4M3 R72, gdesc[UR12], R72 ;  /* 0x006000000c4879f3 */ /* 0x000fe20008700848 */
[----:B------:R-:W-:Y:S01]  /*a590*/  UIADD3 UR16, UP0, UR12, 0x2, URZ ;  /* 0x000000020c107890 */ /* 0x000fe2000ff1e03f */
[----:B------:R-:W-:-:S03]  /*a5a0*/  UMOV UR4, URZ ;  /* 0x0000003f00047c82 */ /* 0x000fc60008000000 */
[----:B------:R-:W-:-:S04]  /*a5b0*/  UIADD3.X UR17, UR4, -0x7fffffe0, URZ, UP0, !UPT ;  /* 0x8000002004117890 */ /* 0x000fc800087fe43f */
[----:B------:R-:W-:-:S05]  /*a5c0*/  UIADD3.64 UR12, UR16, 0x1fe, URZ ;  /* 0x000001fe100c7897 */ /* 0x000fca000fffe03f */
[----:B------:R-:W-:Y:S04]  /*a5d0*/  QGMMA.64x32x32.F32.E4M3.E4M3 R72, gdesc[UR16], R72 ;  /* 0x00600000104879f3 */ /* 0x000fe80008700848 */
[----:B------:R-:W-:Y:S01]  /*a5e0*/  QGMMA.64x32x32.F32.E4M3.E4M3 R56, gdesc[UR12], R56 ;  /* 0x006000000c3879f3 */ /* 0x000fe20008700838 */
[----:B---3--:R-:W-:-:S05]  /*a5f0*/  IADD3.X R154, R154, UR6, RZ, P4, !PT ;  /* 0x000000069a9a7c10 */ /* 0x008fca000a7fe4ff */
[----:B------:R0:W-:Y:S04]  /*a600*/  STL [R1+0x78], R154 ;  /* 0x0000789a01007387 */ /* 0x0001e80000100800 */
[----:B0-----:R-:W3:Y:S01]  /*a610*/  LDL.LU R154, [R1+0x8] ;  /* 0x00000800019a7983 */ /* 0x001ee20000300800 */
[----:B------:R-:W-:-:S05]  /*a620*/  IADD3 R155, P4, R155, UR10, RZ ;  /* 0x0000000a9b9b7c10 */ /* 0x000fca000ff9e0ff */
[----:B------:R0:W-:Y:S04]  /*a630*/  STL [R1+0x4c], R155 ;  /* 0x00004c9b01007387 */ /* 0x0001e80000100800 */
[----:B0-----:R-:W3:Y:S01]  /*a640*/  LDL.LU R155, [R1] ;  /* 0x00000000019b7983 */ /* 0x001ee20000300800 */
[----:B------:R-:W-:Y:S02]  /*a650*/  UIADD3.64 UR28, UR16, 0x200, URZ ;  /* 0x00000200101c7897 */ /* 0x000fe4000fffe03f */
[----:B------:R-:W-:Y:S01]  /*a660*/  UIADD3.64 UR36, UR16, 0x3fe, URZ ;  /* 0x000003fe10247897 */ /* 0x000fe2000fffe03f */
[----:B------:R-:W-:Y:S01]  /*a670*/  UMOV UR30, UR18 ;  /* 0x00000012001e7c82 */ /* 0x000fe20008000000 */
[----:B------:R-:W-:Y:S01]  /*a680*/  UMOV UR31, UR19 ;  /* 0x00000013001f7c82 */ /* 0x000fe20008000000 */
[----:B------:R-:W-:Y:S01]  /*a690*/  UMOV UR38, UR14 ;  /* 0x0000000e00267c82 */ /* 0x000fe20008000000 */
[----:B------:R-:W-:-:S03]  /*a6a0*/  UMOV UR39, UR15 ;  /* 0x0000000f00277c82 */ /* 0x000fc60008000000 */
[----:B------:R-:W-:Y:S04]  /*a6b0*/  QGMMA.64x32x32.F32.E4M3.E4M3 R56, gdesc[UR28], R56 ;  /* 0x006000001c3879f3 */ /* 0x000fe80008700838 */
[----:B------:R-:W-:Y:S01]  /*a6c0*/  QGMMA.64x32x32.F32.E4M3.E4M3 R40, gdesc[UR36], R40 ;  /* 0x00600000242879f3 */ /* 0x000fe20008700828 */
        /* <DEDUP_REMOVED lines=8> */
[----:B------:R-:W-:Y:S01]  /*a750*/  UIADD3.64 UR16, UR16, 0x600, URZ ;  /* 0x0000060010107897 */ /* 0x000fe2000fffe03f */
[----:B------:R-:W-:Y:S02]  /*a760*/  IADD3.X R165, R165, UR6, RZ, P5, !PT ;  /* 0x00000006a5a57c10 */ /* 0x000fe4000affe4ff */
[----:B------:R-:W-:Y:S02]  /*a770*/  IADD3 R164, P5, R164, UR10, RZ ;  /* 0x0000000aa4a47c10 */ /* 0x000fe4000ffbe0ff */
[----:B------:R-:W-:-:S02]  /*a780*/  IADD3.X R137, R137, UR6, RZ, P6, !PT ;  /* 0x0000000689897c10 */ /* 0x000fc4000b7fe4ff */
[----:B------:R-:W-:Y:S01]  /*a790*/  IADD3 R161, P6, R161, UR10, RZ ;  /* 0x0000000aa1a17c10 */ /* 0x000fe2000ffde0ff */
[----:B------:R0:W-:Y:S01]  /*a7a0*/  STL [R1+0x70], R165 ;  /* 0x000070a501007387 */ /* 0x0001e20000100800 */
[----:B------:R-:W-:Y:S02]  /*a7b0*/  IADD3.X R142, R142, UR6, RZ, P1, !PT ;  /* 0x000000068e8e7c10 */ /* 0x000fe40008ffe4ff */
[----:B------:R-:W-:Y:S01]  /*a7c0*/  IADD3 R145, P1, R145, UR10, RZ ;  /* 0x0000000a91917c10 */ /* 0x000fe2000ff3e0ff */
[----:B------:R0:W-:Y:S01]  /*a7d0*/  STL [R1+0x44], R164 ;  /* 0x000044a401007387 */ /* 0x0001e20000100800 */
[----:B------:R-:W-:Y:S02]  /*a7e0*/  IADD3.X R144, R144, UR6, RZ, P2, !PT ;  /* 0x0000000690907c10 */ /* 0x000fe400097fe4ff */
[----:B------:R-:W-:Y:S01]  /*a7f0*/  IADD3 R148, P2, R148, UR10, RZ ;  /* 0x0000000a94947c10 */ /* 0x000fe2000ff5e0ff */
[----:B------:R0:W-:Y:S01]  /*a800*/  STL [R1+0x68], R137 ;  /* 0x0000688901007387 */ /* 0x0001e20000100800 */
[----:B------:R-:W-:-:S02]  /*a810*/  IADD3.X R150, R150, UR6, RZ, P3, !PT ;  /* 0x0000000696967c10 */ /* 0x000fc40009ffe4ff */
[----:B------:R-:W-:Y:S01]  /*a820*/  IADD3 R187, P3, R187, UR10, RZ ;  /* 0x0000000abbbb7c10 */ /* 0x000fe2000ff7e0ff */
[----:B------:R0:W-:Y:S01]  /*a830*/  STL [R1+0x3c], R161 ;  /* 0x00003ca101007387 */ /* 0x0001e20000100800 */
[----:B------:R-:W-:-:S03]  /*a840*/  IADD3.X R193, R193, UR6, RZ, P4, !PT ;  /* 0x00000006c1c17c10 */ /* 0x000fc6000a7fe4ff */
[----:B------:R0:W-:Y:S01]  /*a850*/  STL [R1+0x60], R142 ;  /* 0x0000608e01007387 */ /* 0x0001e20000100800 */
[----:B------:R-:W-:-:S03]  /*a860*/  IADD3 R195, P4, R195, UR10, RZ ;  /* 0x0000000ac3c37c10 */ /* 0x000fc6000ff9e0ff */
[----:B------:R0:W-:Y:S01]  /*a870*/  STL [R1+0x34], R145 ;  /* 0x0000349101007387 */ /* 0x0001e20000100800 */
[----:B------:R-:W-:-:S03]  /*a880*/  IADD3.X R201, R201, UR6, RZ, P5, !PT ;  /* 0x00000006c9c97c10 */ /* 0x000fc6000affe4ff */
[----:B------:R0:W-:Y:S01]  /*a890*/  STL [R1+0x58], R144 ;  /* 0x0000589001007387 */ /* 0x0001e20000100800 */
[----:B------:R-:W-:Y:S03]  /*a8a0*/  QGMMA.64x32x32.F32.E4M3.E4M3 R24, gdesc[UR16], R24, gsb0 ;  /* 0x00600000101879f3 */ /* 0x000fe60008000818 */
[----:B------:R0:W-:Y:S01]  /*a8b0*/  STL [R1+0x2c], R148 ;  /* 0x00002c9401007387 */ /* 0x0001e20000100800 */
[----:B------:R-:W-:Y:S02]  /*a8c0*/  IADD3 R203, P5, R203, UR10, RZ ;  /* 0x0000000acbcb7c10 */ /* 0x000fe4000ffbe0ff */
[----:B------:R-:W-:Y:S01]  /*a8d0*/  IADD3.X R209, R209, UR6, RZ, P6, !PT ;  /* 0x00000006d1d17c10 */ /* 0x000fe2000b7fe4ff */
[----:B------:R0:W-:Y:S01]  /*a8e0*/  STL [R1+0x50], R150 ;  /* 0x0000509601007387 */ /* 0x0001e20000100800 */
[----:B------:R-:W-:-:S03]  /*a8f0*/  IADD3 R211, P6, R211, UR10, RZ ;  /* 0x0000000ad3d37c10 */ /* 0x000fc6000ffde0ff */
[----:B------:R0:W-:Y:S01]  /*a900*/  STL [R1+0x24], R187 ;  /* 0x000024bb01007387 */ /* 0x0001e20000100800 */
[----:B------:R-:W-:-:S03]  /*a910*/  IADD3.X R217, R217, UR6, RZ, P1, !PT ;  /* 0x00000006d9d97c10 */ /* 0x000fc60008ffe4ff */
[----:B------:R0:W-:Y:S01]  /*a920*/  STL [R1+0x48], R193 ;  /* 0x000048c101007387 */ /* 0x0001e20000100800 */
[----:B--2---:R-:W-:-:S03]  /*a930*/  IADD3 R219, P1, R219, UR10, RZ ;  /* 0x0000000adbdb7c10 */ /* 0x004fc6000ff3e0ff */
[----:B------:R0:W-:Y:S01]  /*a940*/  STL [R1+0x1c], R195 ;  /* 0x00001cc301007387 */ /* 0x0001e20000100800 */
[----:B------:R-:W-:-:S03]  /*a950*/  IADD3.X R215, R215, UR6, RZ, P2, !PT ;  /* 0x00000006d7d77c10 */ /* 0x000fc600097fe4ff */
[----:B------:R0:W-:Y:S01]  /*a960*/  STL [R1+0x40], R201 ;  /* 0x000040c901007387 */ /* 0x0001e20000100800 */
[----:B----4-:R-:W-:-:S03]  /*a970*/  IADD3.X R225, R225, UR6, RZ, P3, !PT ;  /* 0x00000006e1e17c10 */ /* 0x010fc60009ffe4ff */
[----:B------:R0:W-:Y:S01]  /*a980*/  STL [R1+0x14], R203 ;  /* 0x000014cb01007387 */ /* 0x0001e20000100800 */
[----:B-----5:R-:W-:Y:S02]  /*a990*/  IADD3.X R227, R227, UR6, RZ, P4, !PT ;  /* 0x00000006e3e37c10 */ /* 0x020fe4000a7fe4ff */
[----:B------:R-:W-:Y:S01]  /*a9a0*/  IADD3.X R103, R103, UR6, RZ, P5, !PT ;  /* 0x0000000667677c10 */ /* 0x000fe2000affe4ff */
[----:B------:R0:W-:Y:S01]  /*a9b0*/  STL [R1+0x38], R209 ;  /* 0x000038d101007387 */ /* 0x0001e20000100800 */
[----:B------:R-:W-:Y:S02]  /*a9c0*/  IADD3 R252, P2, R252, UR10, RZ ;  /* 0x0000000afcfc7c10 */ /* 0x000fe4000ff5e0ff */
[----:B------:R-:W-:Y:S01]  /*a9d0*/  IADD3 R250, P3, R250, UR10, RZ ;  /* 0x0000000afafa7c10 */ /* 0x000fe2000ff7e0ff */
[----:B------:R0:W-:Y:S01]  /*a9e0*/  STL [R1+0xc], R211 ;  /* 0x00000cd301007387 */ /* 0x0001e20000100800 */
[----:B------:R-:W-:Y:S02]  /*a9f0*/  IADD3 R248, P4, R248, UR10, RZ ;  /* 0x0000000af8f87c10 */ /* 0x000fe4000ff9e0ff */
[----:B------:R-:W-:Y:S01]  /*aa00*/  IADD3 R246, P5, R246, UR10, RZ ;  /* 0x0000000af6f67c10 */ /* 0x000fe2000ffbe0ff */
[----:B------:R0:W-:Y:S01]  /*aa10*/  STL [R1+0x30], R217 ;  /* 0x000030d901007387 */ /* 0x0001e20000100800 */
[----:B------:R-:W-:-:S03]  /*aa20*/  IADD3.X R251, R251, UR6, RZ, P2, !PT ;  /* 0x00000006fbfb7c10 */ /* 0x000fc600097fe4ff */
[----:B------:R0:W-:Y:S01]  /*aa30*/  STL [R1+0x4], R219 ;  /* 0x000004db01007387 */ /* 0x0001e20000100800 */
[----:B------:R-:W-:-:S03]  /*aa40*/  IADD3.X R249, R249, UR6, RZ, P3, !PT ;  /* 0x00000006f9f97c10 */ /* 0x000fc60009ffe4ff */
[----:B------:R0:W-:Y:S01]  /*aa50*/  STL [R1+0x28], R215 ;  /* 0x000028d701007387 */ /* 0x0001e20000100800 */
[----:B------:R-:W-:Y:S02]  /*aa60*/  IADD3.X R247, R247, UR6, RZ, P4, !PT ;  /* 0x00000006f7f77c10 */ /* 0x000fe4000a7fe4ff */
        /* <DEDUP_REMOVED lines=8> */
[----:B------:R-:W-:Y:S01]  /*aaf0*/  VIADD R3, R3, 0x1 ;  /* 0x0000000103037836 */ /* 0x000fe20000000000 */
[----:B------:R-:W-:-:S02]  /*ab00*/  IADD3.X R239, R239, UR6, RZ, P2, !PT ;  /* 0x00000006efef7c10 */ /* 0x000fc400097fe4ff */
[----:B------:R-:W-:Y:S02]  /*ab10*/  IADD3.X R237, R237, UR6, RZ, P3, !PT ;  /* 0x00000006eded7c10 */ /* 0x000fe40009ffe4ff */
[----:B------:R-:W-:Y:S02]  /*ab20*/  IADD3.X R235, R235, UR6, RZ, P4, !PT ;  /* 0x00000006ebeb7c10 */ /* 0x000fe4000a7fe4ff */
[----:B------:R-:W-:Y:S02]  /*ab30*/  IADD3.X R233, R233, UR6, RZ, P5, !PT ;  /* 0x00000006e9e97c10 */ /* 0x000fe4000affe4ff */
[----:B------:R-:W-:Y:S02]  /*ab40*/  IADD3 R228, P2, R228, UR10, RZ ;  /* 0x0000000ae4e47c10 */ /* 0x000fe4000ff5e0ff */
[----:B------:R-:W-:Y:S02]  /*ab50*/  IADD3 R100, P3, R100, UR10, RZ ;  /* 0x0000000a64647c10 */ /* 0x000fe4000ff7e0ff */
[----:B------:R-:W-:-:S02]  /*ab60*/  IADD3 R99, P4, R99, UR10, RZ ;  /* 0x0000000a63637c10 */ /* 0x000fc4000ff9e0ff */
[----:B------:R-:W-:Y:S02]  /*ab70*/  IADD3 R98, P5, R98, UR10, RZ ;  /* 0x0000000a62627c10 */ /* 0x000fe4000ffbe0ff */
[----:B------:R-:W-:Y:S02]  /*ab80*/  ISETP.NE.U32.AND P0, PT, R3, R120, PT ;  /* 0x000000780300720c */ /* 0x000fe40003f05070 */
[----:B------:R-:W-:Y:S02]  /*ab90*/  IADD3.X R89, R89, UR6, RZ, P2, !PT ;  /* 0x0000000659597c10 */ /* 0x000fe400097fe4ff */
[----:B------:R-:W-:Y:S02]  /*aba0*/  IADD3.X R22, R22, UR6, RZ, P3, !PT ;  /* 0x0000000616167c10 */ /* 0x000fe40009ffe4ff */
[----:B------:R-:W-:Y:S02]  /*abb0*/  IADD3.X R21, R21, UR6, RZ, P4, !PT ;  /* 0x0000000615157c10 */ /* 0x000fe4000a7fe4ff */
[----:B------:R-:W-:-:S02]  /*abc0*/  IADD3.X R11, R11, UR6, RZ, P5, !PT ;  /* 0x000000060b0b7c10 */ /* 0x000fc4000affe4ff */
[----:B------:R-:W-:Y:S02]  /*abd0*/  IADD3 R95, P2, R95, UR10, RZ ;  /* 0x0000000a5f5f7c10 */ /* 0x000fe4000ff5e0ff */
[----:B------:R-:W-:Y:S02]  /*abe0*/  IADD3 R94, P3, R94, UR10, RZ ;  /* 0x0000000a5e5e7c10 */ /* 0x000fe4000ff7e0ff */
[----:B------:R-:W-:Y:S02]  /*abf0*/  IADD3 R93, P4, R93, UR9, RZ ;  /* 0x000000095d5d7c10 */ /* 0x000fe4000ff9e0ff */
[----:B------:R-:W-:Y:S02]  /*ac00*/  IADD3 R92, P5, R92, UR9, RZ ;  /* 0x000000095c5c7c10 */ /* 0x000fe4000ffbe0ff */
[----:B------:R-:W-:Y:S02]  /*ac10*/  IADD3.X R8, R8, UR6, RZ, P2, !PT ;  /* 0x0000000608087c10 */ /* 0x000fe400097fe4ff */
[----:B------:R-:W-:-:S02]  /*ac20*/  IADD3.X R7, R7, UR6, RZ, P3, !PT ;  /* 0x0000000607077c10 */ /* 0x000fc40009ffe4ff */
[----:B------:R-:W-:Y:S02]  /*ac30*/  IADD3.X R6, R6, UR5, RZ, P4, !PT ;  /* 0x0000000506067c10 */ /* 0x000fe4000a7fe4ff */
[----:B------:R-:W-:Y:S02]  /*ac40*/  IADD3.X R5, R5, UR5, RZ, P5, !PT ;  /* 0x0000000505057c10 */ /* 0x000fe4000affe4ff */
[----:B------:R-:W-:Y:S02]  /*ac50*/  IADD3 R88, P2, R88, UR9, RZ ;  /* 0x0000000958587c10 */ /* 0x000fe4000ff5e0ff */
[----:B------:R-:W-:Y:S02]  /*ac60*/  IADD3 R23, P3, R23, UR9, RZ ;  /* 0x0000000917177c10 */ /* 0x000fe4000ff7e0ff */
[----:B------:R-:W-:Y:S02]  /*ac70*/  IADD3 R19, P4, R19, UR9, RZ ;  /* 0x0000000913137c10 */ /* 0x000fe4000ff9e0ff */
[----:B------:R-:W-:Y:S01]  /*ac80*/  IADD3 R18, P5, R18, UR9, RZ ;  /* 0x0000000912127c10 */ /* 0x000fe2000ffbe0ff */
[----:B------:R-:W-:-:S02]  /*ac90*/  WARPGROUP.DEPBAR.LE gsb0, 0x0 ;  /* 0x00008000000079c5 */ /* 0x000fc40000010000 */
[----:B------:R-:W-:Y:S02]  /*aca0*/  IADD3.X R16, R16, UR5, RZ, P2, !PT ;  /* 0x0000000510107c10 */ /* 0x000fe400097fe4ff */
[----:B------:R-:W-:Y:S02]  /*acb0*/  IADD3.X R15, R15, UR5, RZ, P3, !PT ;  /* 0x000000050f0f7c10 */ /* 0x000fe40009ffe4ff */
[----:B---3--:R-:W-:Y:S02]  /*acc0*/  IADD3.X R154, R154, UR6, RZ, P6, !PT ;  /* 0x000000069a9a7c10 */ /* 0x008fe4000b7fe4ff */
[----:B------:R-:W-:-:S03]  /*acd0*/  IADD3 R244, P6, R244, UR10, RZ ;  /* 0x0000000af4f47c10 */ /* 0x000fc6000ffde0ff */
[----:B------:R0:W-:Y:S01]  /*ace0*/  STL [R1+0x8], R154 ;  /* 0x0000089a01007387 */ /* 0x0001e20000100800 */
[----:B------:R-:W-:Y:S02]  /*acf0*/  IADD3.X R243, R243, UR6, RZ, P6, !PT ;  /* 0x00000006f3f37c10 */ /* 0x000fe4000b7fe4ff */
[----:B------:R-:W-:-:S04]  /*ad00*/  IADD3 R232, P6, R232, UR10, RZ ;  /* 0x0000000ae8e87c10 */ /* 0x000fc8000ffde0ff */
[----:B------:R-:W-:Y:S02]  /*ad10*/  IADD3.X R231, R231, UR6, RZ, P6, !PT ;  /* 0x00000006e7e77c10 */ /* 0x000fe4000b7fe4ff */
[----:B------:R-:W-:Y:S02]  /*ad20*/  IADD3.X R155, R155, UR6, RZ, P1, !PT ;  /* 0x000000069b9b7c10 */ /* 0x000fe40008ffe4ff */
[----:B------:R-:W-:-:S03]  /*ad30*/  IADD3 R242, P1, R242, UR10, RZ ;  /* 0x0000000af2f27c10 */ /* 0x000fc6000ff3e0ff */
[----:B------:R0:W-:Y:S01]  /*ad40*/  STL [R1], R155 ;  /* 0x0000009b01007387 */ /* 0x0001e20000100800 */
[----:B------:R-:W-:Y:S02]  /*ad50*/  IADD3.X R241, R241, UR6, RZ, P1, !PT ;  /* 0x00000006f1f17c10 */ /* 0x000fe40008ffe4ff */
[----:B------:R-:W-:Y:S02]  /*ad60*/  IADD3 R230, P1, R230, UR10, RZ ;  /* 0x0000000ae6e67c10 */ /* 0x000fe4000ff3e0ff */
[----:B------:R-:W-:Y:S02]  /*ad70*/  IADD3 R97, P6, R97, UR10, RZ ;  /* 0x0000000a61617c10 */ /* 0x000fe4000ffde0ff */
[----:B------:R-:W-:Y:S02]  /*ad80*/  IADD3.X R229, R229, UR6, RZ, P1, !PT ;  /* 0x00000006e5e57c10 */ /* 0x000fe40008ffe4ff */
[----:B------:R-:W-:Y:S02]  /*ad90*/  IADD3 R96, P1, R96, UR10, RZ ;  /* 0x0000000a60607c10 */ /* 0x000fe4000ff3e0ff */
[----:B------:R-:W-:-:S02]  /*ada0*/  IADD3.X R10, R10, UR6, RZ, P6, !PT ;  /* 0x000000060a0a7c10 */ /* 0x000fc4000b7fe4ff */
[----:B------:R-:W-:Y:S02]  /*adb0*/  IADD3.X R9, R9, UR6, RZ, P1, !PT ;  /* 0x0000000609097c10 */ /* 0x000fe40008ffe4ff */
[----:B------:R-:W-:Y:S02]  /*adc0*/  IADD3 R91, P6, R91, UR9, RZ ;  /* 0x000000095b5b7c10 */ /* 0x000fe4000ffde0ff */
[----:B------:R-:W-:Y:S02]  /*add0*/  IADD3 R90, P1, R90, UR9, RZ ;  /* 0x000000095a5a7c10 */ /* 0x000fe4000ff3e0ff */
[----:B------:R-:W-:Y:S02]  /*ade0*/  IADD3.X R4, R4, UR5, RZ, P6, !PT ;  /* 0x0000000504047c10 */ /* 0x000fe4000b7fe4ff */
[----:B------:R-:W-:Y:S02]  /*adf0*/  IADD3.X R17, R17, UR5, RZ, P1, !PT ;  /* 0x0000000511117c10 */ /* 0x000fe40008ffe4ff */
[----:B------:R-:W-:-:S02]  /*ae00*/  IADD3.X R14, R14, UR5, RZ, P4, !PT ;  /* 0x000000050e0e7c10 */ /* 0x000fc4000a7fe4ff */
[----:B------:R-:W-:Y:S01]  /*ae10*/  IADD3.X R12, R12, UR5, RZ, P5, !PT ;  /* 0x000000050c0c7c10 */ /* 0x000fe2000affe4ff */
[----:B0-----:R-:W-:Y:S06]  /*ae20*/  @P0 BRA `(.L_x_2) ;  /* 0xffffff8c00880947 */ /* 0x001fec000383ffff */
.L_x_1:
[----:B------:R-:W2:Y:S01]  /*ae30*/  LDL.LU R104, [R1+0x370] ;  /* 0x0003700001687983 */ /* 0x000ea20000300800 */
[----:B------:R-:W-:Y:S01]  /*ae40*/  ULDC.64 UR8, c[0x0][0x228] ;  /* 0x00008a0000087ab9 */ /* 0x000fe20000000a00 */
[----:B------:R-:W1:Y:S01]  /*ae50*/  S2R R103, SR_TID.X ;  /* 0x0000000000677919 */ /* 0x000e620000002100 */
[----:B------:R-:W-:Y:S01]  /*ae60*/  F2FP.SATFINITE.E4M3.F32.PACK_AB_MERGE_C R72, R73, R72, RZ ;  /* 0x000000484948723e */ /* 0x000fe200048070ff */
[----:B------:R-:W-:Y:S01]  /*ae70*/  ULDC UR6, c[0x0][0x248] ;  /* 0x0000920000067ab9 */ /* 0x000fe20000000800 */
[----:B------:R-:W-:Y:S01]  /*ae80*/  F2FP.SATFINITE.E4M3.F32.PACK_AB_MERGE_C R40, R41, R40, RZ ;  /* 0x000000282928723e */ /* 0x000fe200048070ff */
[----:B------:R-:W3:Y:S01]  /*ae90*/  LDL.LU R102, [R1+0x350] ;  /* 0x0003500001667983 */ /* 0x000ee20000300800 */
[----:B------:R-:W-:Y:S01]  /*aea0*/  LOP3.LUT R72, R72, 0xffff, RZ, 0xc0, !PT ;  /* 0x0000ffff48487812 */ /* 0x000fe200078ec0ff */
[----:B------:R-:W4:Y:S01]  /*aeb0*/  LDC R41, c[0x0][0x244] ;  /* 0x00009100ff297b82 */ /* 0x000f220000000800 */
[----:B------:R-:W-:Y:S01]  /*aec0*/  LOP3.LUT R9, R40, 0xffff, RZ, 0xc0, !PT ;  /* 0x0000ffff28097812 */ /* 0x000fe200078ec0ff */
[----:B0-----:R-:W4:Y:S01]  /*aed0*/  LDL.LU R89, [R1+0x354] ;  /* 0x0003540001597983 */ /* 0x001f220000300800 */
[----:B------:R-:W-:Y:S01]  /*aee0*/  F2FP.SATFINITE.E4M3.F32.PACK_AB_MERGE_C R56, R57, R56, RZ ;  /* 0x000000383938723e */ /* 0x000fe200048070ff */
[----:B------:R-:W-:Y:S01]  /*aef0*/  ULDC.64 UR4, c[0x0][0x220] ;  /* 0x0000880000047ab9 */ /* 0x000fe20000000a00 */
[----:B------:R-:W-:Y:S01]  /*af00*/  F2FP.SATFINITE.E4M3.F32.PACK_AB_MERGE_C R58, R59, R58, RZ ;  /* 0x0000003a3b3a723e */ /* 0x000fe200048070ff */
[----:B------:R-:W5:Y:S01]  /*af10*/  LDL.LU R88, [R1+0x35c] ;  /* 0x00035c0001587983 */ /* 0x000f620000300800 */
[----:B------:R-:W-:-:S02]  /*af20*/  F2FP.SATFINITE.E4M3.F32.PACK_AB_MERGE_C R26, R27, R26, RZ ;  /* 0x0000001a1b1a723e */ /* 0x000fc400048070ff */
[----:B------:R-:W-:Y:S02]  /*af30*/  LOP3.LUT R56, R56, 0xffff, RZ, 0xc0, !PT ;  /* 0x0000ffff38387812 */ /* 0x000fe400078ec0ff */
[----:B------:R-:W-:Y:S02]  /*af40*/  LOP3.LUT R58, R58, 0xffff, RZ, 0xc0, !PT ;  /* 0x0000ffff3a3a7812 */ /* 0x000fe400078ec0ff */
[----:B------:R-:W-:Y:S02]  /*af50*/  LOP3.LUT R19, R26, 0xffff, RZ, 0xc0, !PT ;  /* 0x0000ffff1a137812 */ /* 0x000fe400078ec0ff */
[----:B------:R-:W-:Y:S02]  /*af60*/  F2FP.SATFINITE.E4M3.F32.PACK_AB_MERGE_C R74, R75, R74, RZ ;  /* 0x0000004a4b4a723e */ /* 0x000fe400048070ff */
[----:B------:R-:W-:Y:S02]  /*af70*/  F2FP.SATFINITE.E4M3.F32.PACK_AB_MERGE_C R42, R43, R42, RZ ;  /* 0x0000002a2b2a723e */ /* 0x000fe400048070ff */
[----:B------:R-:W-:-:S02]  /*af80*/  F2FP.SATFINITE.E4M3.F32.PACK_AB_MERGE_C R24, R25, R24, RZ ;  /* 0x000000181918723e */ /* 0x000fc400048070ff */
[----:B------:R-:W-:Y:S02]  /*af90*/  SHF.R.U32.HI R8, RZ, 0x8, R19 ;  /* 0x00000008ff087819 */ /* 0x000fe40000011613 */
[----:B------:R-:W-:Y:S02]  /*afa0*/  F2FP.SATFINITE.E4M3.F32.PACK_AB_MERGE_C R60, R61, R60, RZ ;  /* 0x0000003c3d3c723e */ /* 0x000fe400048070ff */
[----:B------:R-:W-:Y:S01]  /*afb0*/  F2FP.SATFINITE.E4M3.F32.PACK_AB_MERGE_C R62, R63, R62, RZ ;  /* 0x0000003e3f3e723e */ /* 0x000fe200048070ff */
[----:B-1----:R-:W-:Y:S01]  /*afc0*/  IMAD.SHL.U32 R0, R103, 0x10, RZ ;  /* 0x0000001067007824 */ /* 0x002fe200078e00ff */
[----:B------:R-:W-:Y:S01]  /*afd0*/  F2FP.SATFINITE.E4M3.F32.PACK_AB_MERGE_C R30, R31, R30, RZ ;  /* 0x0000001e1f1e723e */ /* 0x000fe200048070ff */
[----:B------:R-:W-:Y:S01]  /*afe0*/  IMAD.SHL.U32 R2, R103, 0x80, RZ ;  /* 0x0000008067027824 */ /* 0x000fe200078e00ff */
        /* <DEDUP_REMOVED lines=8> */
[----:B------:R-:W-:Y:S02]  /*b070*/  SHF.R.U32.HI R7, RZ, 0x8, R7 ;  /* 0x00000008ff077819 */ /* 0x000fe40000011607 */
[----:B------:R-:W-:Y:S02]  /*b080*/  F2FP.SATFINITE.E4M3.F32.PACK_AB_MERGE_C R76, R77, R76, RZ ;  /* 0x0000004c4d4c723e */ /* 0x000fe400048070ff */
[----:B------:R-:W-:Y:S02]  /*b090*/  F2FP.SATFINITE.E4M3.F32.PACK_AB_MERGE_C R44, R45, R44, RZ ;  /* 0x0000002c2d2c723e */ /* 0x000fe400048070ff */
[----:B------:R-:W-:Y:S02]  /*b0a0*/  LOP3.LUT R7, R7, 0xffff, RZ, 0xc0, !PT ;  /* 0x0000ffff07077812 */ /* 0x000fe400078ec0ff */
[----:B------:R-:W-:Y:S02]  /*b0b0*/  LOP3.LUT R76, R76, 0xffff, RZ, 0xc0, !PT ;  /* 0x0000ffff4c4c7812 */ /* 0x000fe400078ec0ff */
[----:B------:R-:W-:-:S02]  /*b0c0*/  LOP3.LUT R17, R44, 0xffff, RZ, 0xc0, !PT ;  /* 0x0000ffff2c117812 */ /* 0x000fc400078ec0ff */
[----:B------:R-:W-:Y:S02]  /*b0d0*/  PRMT R15, R58, 0x3340, R19 ;  /* 0x000033403a0f7816 */ /* 0x000fe40000000013 */
[----:B------:R-:W-:Y:S02]  /*b0e0*/  PRMT R18, R76, 0x3340, R17 ;  /* 0x000033404c127816 */ /* 0x000fe40000000011 */
[----:B------:R-:W-:Y:S02]  /*b0f0*/  F2FP.SATFINITE.E4M3.F32.PACK_AB_MERGE_C R78, R79, R78, RZ ;  /* 0x0000004e4f4e723e */ /* 0x000fe400048070ff */
[----:B------:R-:W-:Y:S02]  /*b100*/  F2FP.SATFINITE.E4M3.F32.PACK_AB_MERGE_C R80, R81, R80, RZ ;  /* 0x000000505150723e */ /* 0x000fe400048070ff */
[----:B------:R-:W-:Y:S02]  /*b110*/  F2FP.SATFINITE.E4M3.F32.PACK_AB_MERGE_C R46, R47, R46, RZ ;  /* 0x0000002e2f2e723e */ /* 0x000fe400048070ff */
[----:B------:R-:W-:-:S02]  /*b120*/  F2FP.SATFINITE.E4M3.F32.PACK_AB_MERGE_C R48, R49, R48, RZ ;  /* 0x000000303130723e */ /* 0x000fc400048070ff */
[----:B------:R-:W-:Y:S02]  /*b130*/  F2FP.SATFINITE.E4M3.F32.PACK_AB_MERGE_C R28, R29, R28, RZ ;  /* 0x0000001c1d1c723e */ /* 0x000fe400048070ff */
[----:B------:R-:W-:Y:S02]  /*b140*/  LOP3.LUT R78, R78, 0xffff, RZ, 0xc0, !PT ;  /* 0x0000ffff4e4e7812 */ /* 0x000fe400078ec0ff */
[----:B------:R-:W-:Y:S02]  /*b150*/  LOP3.LUT R80, R80, 0xffff, RZ, 0xc0, !PT ;  /* 0x0000ffff50507812 */ /* 0x000fe400078ec0ff */
[----:B------:R-:W-:Y:S02]  /*b160*/  F2FP.SATFINITE.E4M3.F32.PACK_AB_MERGE_C R82, R83, R82, RZ ;  /* 0x000000525352723e */ /* 0x000fe400048070ff */
[----:B------:R-:W-:Y:S02]  /*b170*/  F2FP.SATFINITE.E4M3.F32.PACK_AB_MERGE_C R64, R65, R64, RZ ;  /* 0x000000404140723e */ /* 0x000fe400048070ff */
[----:B------:R-:W-:-:S02]  /*b180*/  F2FP.SATFINITE.E4M3.F32.PACK_AB_MERGE_C R50, R51, R50, RZ ;  /* 0x000000323332723e */ /* 0x000fc400048070ff */
[----:B------:R-:W-:Y:S02]  /*b190*/  F2FP.SATFINITE.E4M3.F32.PACK_AB_MERGE_C R32, R33, R32, RZ ;  /* 0x000000202120723e */ /* 0x000fe400048070ff */
[----:B------:R-:W-:Y:S02]  /*b1a0*/  F2FP.SATFINITE.E4M3.F32.PACK_AB_MERGE_C R66, R67, R66, RZ ;  /* 0x000000424342723e */ /* 0x000fe400048070ff */
[----:B------:R-:W-:Y:S02]  /*b1b0*/  F2FP.SATFINITE.E4M3.F32.PACK_AB_MERGE_C R34, R35, R34, RZ ;  /* 0x000000222322723e */ /* 0x000fe400048070ff */
[----:B------:R-:W-:Y:S02]  /*b1c0*/  F2FP.SATFINITE.E4M3.F32.PACK_AB_MERGE_C R38, R39, R38, RZ ;  /* 0x000000262726723e */ /* 0x000fe400048070ff */
[----:B------:R-:W-:Y:S02]  /*b1d0*/  PRMT R25, R62, 0x3340, R21 ;  /* 0x000033403e197816 */ /* 0x000fe40000000015 */
[----:B------:R-:W-:-:S02]  /*b1e0*/  F2FP.SATFINITE.E4M3.F32.PACK_AB_MERGE_C R70, R71, R70, RZ ;  /* 0x000000464746723e */ /* 0x000fc400048070ff */
[----:B------:R-:W-:Y:S02]  /*b1f0*/  LOP3.LUT R82, R82, 0xffff, RZ, 0xc0, !PT ;  /* 0x0000ffff52527812 */ /* 0x000fe400078ec0ff */
[----:B------:R-:W-:Y:S02]  /*b200*/  LOP3.LUT R64, R64, 0xffff, RZ, 0xc0, !PT ;  /* 0x0000ffff40407812 */ /* 0x000fe400078ec0ff */
[----:B------:R-:W-:Y:S02]  /*b210*/  LOP3.LUT R66, R66, 0xffff, RZ, 0xc0, !PT ;  /* 0x0000ffff42427812 */ /* 0x000fe400078ec0ff */
[----:B------:R-:W-:Y:S02]  /*b220*/  LOP3.LUT R70, R70, 0xffff, RZ, 0xc0, !PT ;  /* 0x0000ffff46467812 */ /* 0x000fe400078ec0ff */
[----:B------:R-:W-:Y:S02]  /*b230*/  F2FP.SATFINITE.E4M3.F32.PACK_AB_MERGE_C R84, R85, R84, RZ ;  /* 0x000000545554723e */ /* 0x000fe400048070ff */
[----:B------:R-:W-:-:S02]  /*b240*/  F2FP.SATFINITE.E4M3.F32.PACK_AB_MERGE_C R86, R87, R86, RZ ;  /* 0x000000565756723e */ /* 0x000fc400048070ff */
[----:B------:R-:W-:Y:S02]  /*b250*/  F2FP.SATFINITE.E4M3.F32.PACK_AB_MERGE_C R68, R69, R68, RZ ;  /* 0x000000444544723e */ /* 0x000fe400048070ff */
[----:B------:R-:W-:Y:S02]  /*b260*/  F2FP.SATFINITE.E4M3.F32.PACK_AB_MERGE_C R52, R53, R52, RZ ;  /* 0x000000343534723e */ /* 0x000fe400048070ff */
[----:B------:R-:W-:Y:S02]  /*b270*/  F2FP.SATFINITE.E4M3.F32.PACK_AB_MERGE_C R54, R55, R54, RZ ;  /* 0x000000363736723e */ /* 0x000fe400048070ff */
[----:B------:R-:W-:Y:S02]  /*b280*/  F2FP.SATFINITE.E4M3.F32.PACK_AB_MERGE_C R36, R37, R36, RZ ;  /* 0x000000242524723e */ /* 0x000fe400048070ff */
[----:B------:R-:W-:Y:S02]  /*b290*/  LOP3.LUT R84, R84, 0xffff, RZ, 0xc0, !PT ;  /* 0x0000ffff54547812 */ /* 0x000fe400078ec0ff */
[----:B------:R-:W-:-:S02]  /*b2a0*/  LOP3.LUT R86, R86, 0xffff, RZ, 0xc0, !PT ;  /* 0x0000ffff56567812 */ /* 0x000fc400078ec0ff */
[----:B------:R-:W-:Y:S01]  /*b2b0*/  LOP3.LUT R68, R68, 0xffff, RZ, 0xc0, !PT ;  /* 0x0000ffff44447812 */ /* 0x000fe200078ec0ff */
[C---:B---3--:R-:W-:Y:S02]  /*b2c0*/  VIADD R3, R102.reuse, 0x1 ;  /* 0x0000000166037836 */ /* 0x048fe40000000000 */
[C---:B------:R-:W-:Y:S02]  /*b2d0*/  VIADD R4, R102.reuse, 0x2 ;  /* 0x0000000266047836 */ /* 0x040fe40000000000 */
[----:B------:R-:W-:Y:S01]  /*b2e0*/  VIADD R6, R102, 0x3 ;  /* 0x0000000366067836 */ /* 0x000fe20000000000 */
[----:B------:R-:W-:Y:S01]  /*b2f0*/  BAR.SYNC.DEFER_BLOCKING 0x0 ;  /* 0x0000000000007b1d */ /* 0x000fe20000010000 */
[----:B------:R-:W-:Y:S02]  /*b300*/  ISETP.GE.AND P1, PT, R3, UR9, PT ;  /* 0x0000000903007c0c */ /* 0x000fe4000bf26270 */
[----:B------:R-:W-:Y:S02]  /*b310*/  LOP3.LUT R3, R2, 0x800, RZ, 0xc0, !PT ;  /* 0x0000080002037812 */ /* 0x000fe400078ec0ff */
[----:B------:R-:W-:-:S02]  /*b320*/  ISETP.GE.AND P3, PT, R4, UR9, PT ;  /* 0x0000000904007c0c */ /* 0x000fc4000bf66270 */
[----:B------:R-:W-:Y:S02]  /*b330*/  IADD3 R4, R3, UR7, R0 ;  /* 0x0000000703047c10 */ /* 0x000fe4000fffe000 */
[----:B--2---:R-:W-:Y:S02]  /*b340*/  LOP3.LUT R3, R104, 0x700, RZ, 0xc0, !PT ;  /* 0x0000070068037812 */ /* 0x004fe400078ec0ff */
[----:B------:R-:W-:Y:S02]  /*b350*/  SHF.R.U32.HI R0, RZ, 0x8, R72 ;  /* 0x00000008ff007819 */ /* 0x000fe40000011648 */
[----:B------:R-:W-:Y:S01]  /*b360*/  SHF.R.U32.HI R2, RZ, 0x8, R9 ;  /* 0x00000008ff027819 */ /* 0x000fe20000011609 */
[----:B------:R-:W-:Y:S01]  /*b370*/  IMAD.IADD R22, R3, 0x1, R4 ;  /* 0x0000000103167824 */ /* 0x000fe200078e0204 */
[----:B------:R-:W-:Y:S02]  /*b380*/  LOP3.LUT R5, R0, 0xffff, RZ, 0xc0, !PT ;  /* 0x0000ffff00057812 */ /* 0x000fe400078ec0ff */
[----:B------:R-:W-:-:S02]  /*b390*/  LOP3.LUT R2, R2, 0xffff, RZ, 0xc0, !PT ;  /* 0x0000ffff02027812 */ /* 0x000fc400078ec0ff */
[----:B------:R-:W-:Y:S02]  /*b3a0*/  SHF.R.U32.HI R3, RZ, 0x8, R56 ;  /* 0x00000008ff037819 */ /* 0x000fe40000011638 */
[----:B------:R-:W-:Y:S02]  /*b3b0*/  SHF.R.U32.HI R4, RZ, 0x8, R58 ;  /* 0x00000008ff047819 */ /* 0x000fe4000001163a */
[----:B------:R-:W-:Y:S02]  /*b3c0*/  PRMT R10, R5, 0x3340, R2 ;  /* 0x00003340050a7816 */ /* 0x000fe40000000002 */
[----:B------:R-:W-:Y:S02]  /*b3d0*/  LOP3.LUT R5, R42, 0xffff, RZ, 0xc0, !PT ;  /* 0x0000ffff2a057812 */ /* 0x000fe400078ec0ff */
[----:B------:R-:W-:Y:S02]  /*b3e0*/  LOP3.LUT R14, R3, 0xffff, RZ, 0xc0, !PT ;  /* 0x0000ffff030e7812 */ /* 0x000fe400078ec0ff */
[----:B------:R-:W-:-:S02]  /*b3f0*/  LOP3.LUT R3, R4, 0xffff, RZ, 0xc0, !PT ;  /* 0x0000ffff04037812 */ /* 0x000fc400078ec0ff */
[--C-:B------:R-:W-:Y:S02]  /*b400*/  PRMT R11, R74, 0x3340, R5.reuse ;  /* 0x000033404a0b7816 */ /* 0x100fe40000000005 */
[----:B------:R-:W-:Y:S02]  /*b410*/  SHF.R.U32.HI R0, RZ, 0x8, R74 ;  /* 0x00000008ff007819 */ /* 0x000fe4000001164a */
[----:B------:R-:W-:Y:S02]  /*b420*/  SHF.R.U32.HI R5, RZ, 0x8, R5 ;  /* 0x00000008ff057819 */ /* 0x000fe40000011605 */
[----:B------:R-:W-:Y:S02]  /*b430*/  PRMT R16, R3, 0x3340, R8 ;  /* 0x0000334003107816 */ /* 0x000fe40000000008 */
[----:B------:R-:W-:Y:S02]  /*b440*/  SHF.R.U32.HI R3, RZ, 0x8, R60 ;  /* 0x00000008ff037819 */ /* 0x000fe4000001163c */
[----:B------:R-:W-:-:S02]  /*b450*/  SHF.R.U32.HI R4, RZ, 0x8, R62 ;  /* 0x00000008ff047819 */ /* 0x000fc4000001163e */
[----:B------:R-:W-:Y:S02]  /*b460*/  SHF.R.U32.HI R8, RZ, 0x8, R21 ;  /* 0x00000008ff087819 */ /* 0x000fe40000011615 */
[----:B------:R-:W-:Y:S02]  /*b470*/  LOP3.LUT R0, R0, 0xffff, RZ, 0xc0, !PT ;  /* 0x0000ffff00007812 */ /* 0x000fe400078ec0ff */
[----:B------:R-:W-:Y:S02]  /*b480*/  LOP3.LUT R5, R5, 0xffff, RZ, 0xc0, !PT ;  /* 0x0000ffff05057812 */ /* 0x000fe400078ec0ff */
[----:B------:R-:W-:Y:S02]  /*b490*/  LOP3.LUT R24, R3, 0xffff, RZ, 0xc0, !PT ;  /* 0x0000ffff03187812 */ /* 0x000fe400078ec0ff */
[----:B------:R-:W-:Y:S02]  /*b4a0*/  LOP3.LUT R3, R4, 0xffff, RZ, 0xc0, !PT ;  /* 0x0000ffff04037812 */ /* 0x000fe400078ec0ff */
[----:B------:R-:W-:-:S02]  /*b4b0*/  LOP3.LUT R8, R8, 0xffff, RZ, 0xc0, !PT ;  /* 0x0000ffff08087812 */ /* 0x000fc400078ec0ff */
[----:B------:R-:W-:Y:S02]  /*b4c0*/  PRMT R9, R72, 0x3340, R9 ;  /* 0x0000334048097816 */ /* 0x000fe40000000009 */
[----:B------:R-:W-:Y:S02]  /*b4d0*/  PRMT R12, R0, 0x3340, R5 ;  /* 0x00003340000c7816 */ /* 0x000fe40000000005 */
[----:B------:R-:W-:Y:S02]  /*b4e0*/  PRMT R14, R14, 0x3340, R7 ;  /* 0x000033400e0e7816 */ /* 0x000fe40000000007 */
[----:B------:R-:W-:Y:S02]  /*b4f0*/  PRMT R26, R3, 0x3340, R8 ;  /* 0x00003340031a7816 */ /* 0x000fe40000000008 */
[----:B------:R-:W-:Y:S02]  /*b500*/  ISETP.GE.AND P2, PT, R6, UR9, PT ;  /* 0x0000000906007c0c */ /* 0x000fe4000bf46270 */
[----:B------:R-:W-:-:S02]  /*b510*/  PRMT R8, R9, 0x5410, R10 ;  /* 0x0000541009087816 */ /* 0x000fc4000000000a */
[----:B------:R-:W-:Y:S02]  /*b520*/  SHF.R.U32.HI R2, RZ, 0x8, R76 ;  /* 0x00000008ff027819 */ /* 0x000fe4000001164c */
[----:B------:R-:W-:Y:S02]  /*b530*/  SHF.R.U32.HI R6, RZ, 0x8, R17 ;  /* 0x00000008ff067819 */ /* 0x000fe40000011611 */
[----:B------:R-:W-:Y:S02]  /*b540*/  PRMT R9, R11, 0x5410, R12 ;  /* 0x000054100b097816 */ /* 0x000fe4000000000c */
[----:B------:R-:W-:Y:S02]  /*b550*/  PRMT R10, R13, 0x5410, R14 ;  /* 0x000054100d0a7816 */ /* 0x000fe4000000000e */
[----:B------:R-:W-:Y:S02]  /*b560*/  PRMT R11, R15, 0x5410, R16 ;  /* 0x000054100f0b7816 */ /* 0x000fe40000000010 */
[----:B------:R-:W-:-:S02]  /*b570*/  LOP3.LUT R17, R2, 0xffff, RZ, 0xc0, !PT ;  /* 0x0000ffff02117812 */ /* 0x000fc400078ec0ff */
[----:B------:R-:W-:Y:S01]  /*b580*/  LOP3.LUT R6, R6, 0xffff, RZ, 0xc0, !PT ;  /* 0x0000ffff06067812 */ /* 0x000fe200078ec0ff */
[----:B------:R0:W-:Y:S01]  /*b590*/  STSM.16.M88.4 [R22], R8 ;  /* 0x0000000816007844 */ /* 0x0001e20000000200 */
[----:B------:R-:W-:Y:S02]  /*b5a0*/  LOP3.LUT R5, R46, 0xffff, RZ, 0xc0, !PT ;  /* 0x0000ffff2e057812 */ /* 0x000fe400078ec0ff */
[----:B------:R-:W-:Y:S02]  /*b5b0*/  PRMT R19, R17, 0x3340, R6 ;  /* 0x0000334011137816 */ /* 0x000fe40000000006 */
[----:B------:R-:W-:Y:S02]  /*b5c0*/  LOP3.LUT R17, R48, 0xffff, RZ, 0xc0, !PT ;  /* 0x0000ffff30117812 */ /* 0x000fe400078ec0ff */
[----:B------:R-:W-:Y:S02]  /*b5d0*/  LOP3.LUT R7, R28, 0xffff, RZ, 0xc0, !PT ;  /* 0x0000ffff1c077812 */ /* 0x000fe400078ec0ff */
[----:B------:R-:W-:-:S02]  /*b5e0*/  PRMT R20, R78, 0x3340, R5 ;  /* 0x000033404e147816 */ /* 0x000fc40000000005 */
[----:B------:R-:W-:Y:S02]  /*b5f0*/  SHF.R.U32.HI R2, RZ, 0x8, R80 ;  /* 0x00000008ff027819 */ /* 0x000fe40000011650 */
[----:B------:R-:W-:Y:S02]  /*b600*/  SHF.R.U32.HI R6, RZ, 0x8, R17 ;  /* 0x00000008ff067819 */ /* 0x000fe40000011611 */
[----:B------:R-:W-:Y:S02]  /*b610*/  SHF.R.U32.HI R0, RZ, 0x8, R78 ;  /* 0x00000008ff007819 */ /* 0x000fe4000001164e */
[----:B------:R-:W-:Y:S02]  /*b620*/  SHF.R.U32.HI R5, RZ, 0x8, R5 ;  /* 0x00000008ff057819 */ /* 0x000fe40000011605 */
[--C-:B------:R-:W-:Y:S02]  /*b630*/  PRMT R23, R60, 0x3340, R7.reuse ;  /* 0x000033403c177816 */ /* 0x100fe40000000007 */
[----:B------:R-:W-:-:S02]  /*b640*/  SHF.R.U32.HI R7, RZ, 0x8, R7 ;  /* 0x00000008ff077819 */ /* 0x000fc40000011607 */
[----:B------:R-:W-:Y:S02]  /*b650*/  PRMT R27, R80, 0x3340, R17 ;  /* 0x00003340501b7816 */ /* 0x000fe40000000011 */
[----:B------:R-:W-:Y:S02]  /*b660*/  LOP3.LUT R17, R2, 0xffff, RZ, 0xc0, !PT ;  /* 0x0000ffff02117812 */ /* 0x000fe400078ec0ff */
[----:B------:R-:W-:Y:S02]  /*b670*/  LOP3.LUT R6, R6, 0xffff, RZ, 0xc0, !PT ;  /* 0x0000ffff06067812 */ /* 0x000fe400078ec0ff */
[----:B------:R-:W-:Y:S02]  /*b680*/  LOP3.LUT R0, R0, 0xffff, RZ, 0xc0, !PT ;  /* 0x0000ffff00007812 */ /* 0x000fe400078ec0ff */
[----:B------:R-:W-:Y:S02]  /*b690*/  LOP3.LUT R5, R5, 0xffff, RZ, 0xc0, !PT ;  /* 0x0000ffff05057812 */ /* 0x000fe400078ec0ff */
[----:B------:R-:W-:-:S02]  /*b6a0*/  LOP3.LUT R7, R7, 0xffff, RZ, 0xc0, !PT ;  /* 0x0000ffff07077812 */ /* 0x000fc400078ec0ff */
[----:B------:R-:W-:Y:S02]  /*b6b0*/  PRMT R28, R17, 0x3340, R6 ;  /* 0x00003340111c7816 */ /* 0x000fe40000000006 */
[----:B------:R-:W-:Y:S02]  /*b6c0*/  PRMT R21, R0, 0x3340, R5 ;  /* 0x0000334000157816 */ /* 0x000fe40000000005 */
[----:B------:R-:W-:Y:S02]  /*b6d0*/  LOP3.LUT R17, R103, 0xff, RZ, 0xc0, !PT ;  /* 0x000000ff67117812 */ /* 0x000fe400078ec0ff */
[----:B------:R-:W-:Y:S02]  /*b6e0*/  PRMT R24, R24, 0x3340, R7 ;  /* 0x0000334018187816 */ /* 0x000fe40000000007 */
[----:B------:R-:W-:Y:S02]  /*b6f0*/  LOP3.LUT R3, R50, 0xffff, RZ, 0xc0, !PT ;  /* 0x0000ffff32037812 */ /* 0x000fe400078ec0ff */
[----:B------:R-:W-:-:S02]  /*b700*/  LOP3.LUT R5, R32, 0xffff, RZ, 0xc0, !PT ;  /* 0x0000ffff20057812 */ /* 0x000fc400078ec0ff */
[----:B------:R-:W-:Y:S02]  /*b710*/  LOP3.LUT R7, R34, 0xffff, RZ, 0xc0, !PT ;  /* 0x0000ffff22077812 */ /* 0x000fe400078ec0ff */
[----:B------:R-:W-:Y:S02]  /*b720*/  LOP3.LUT R13, R38, 0xffff, RZ, 0xc0, !PT ;  /* 0x0000ffff260d7812 */ /* 0x000fe400078ec0ff */
[----:B------:R-:W-:Y:S01]  /*b730*/  LEA R17, R17, UR7, 0x4 ;  /* 0x0000000711117c11 */ /* 0x000fe2000f8e20ff */
[----:B------:R-:W-:Y:S01]  /*b740*/  ULDC UR7, c[0x0][0x228] ;  /* 0x00008a0000077ab9 */ /* 0x000fe20000000800 */
[--C-:B------:R-:W-:Y:S02]  /*b750*/  PRMT R29, R82, 0x3340, R3.reuse ;  /* 0x00003340521d7816 */ /* 0x100fe40000000003 */
[----:B------:R-:W-:Y:S02]  /*b760*/  SHF.R.U32.HI R4, RZ, 0x8, R3 ;  /* 0x00000008ff047819 */ /* 0x000fe40000011603 */
[----:B------:R-:W-:-:S02]  /*b770*/  PRMT R30, R64, 0x3340, R5 ;  /* 0x00003340401e7816 */ /* 0x000fc40000000005 */
[----:B------:R-:W-:Y:S02]  /*b780*/  SHF.R.U32.HI R0, RZ, 0x8, R82 ;  /* 0x00000008ff007819 */ /* 0x000fe40000011652 */
[----:B------:R-:W-:Y:S02]  /*b790*/  SHF.R.U32.HI R2, RZ, 0x8, R64 ;  /* 0x00000008ff027819 */ /* 0x000fe40000011640 */
[----:B------:R-:W-:Y:S02]  /*b7a0*/  SHF.R.U32.HI R5, RZ, 0x8, R5 ;  /* 0x00000008ff057819 */ /* 0x000fe40000011605 */
[----:B------:R-:W-:Y:S02]  /*b7b0*/  SHF.R.U32.HI R3, RZ, 0x8, R66 ;  /* 0x00000008ff037819 */ /* 0x000fe40000011642 */
[----:B------:R-:W-:Y:S02]  /*b7c0*/  SHF.R.U32.HI R6, RZ, 0x8, R7 ;  /* 0x00000008ff067819 */ /* 0x000fe40000011607 */
[----:B------:R-:W-:-:S02]  /*b7d0*/  PRMT R38, R70, 0x3340, R13 ;  /* 0x0000334046267816 */ /* 0x000fc4000000000d */
[----:B0-----:R-:W-:Y:S01]  /*b7e0*/  SHF.R.U32.HI R8, RZ, 0x8, R13 ;  /* 0x00000008ff087819 */ /* 0x001fe2000001160d */
[----:B------:R-:W-:Y:S01]  /*b7f0*/  BAR.SYNC.DEFER_BLOCKING 0x0 ;  /* 0x0000000000007b1d */ /* 0x000fe20000010000 */
[----:B------:R-:W-:Y:S02]  /*b800*/  PRMT R32, R66, 0x3340, R7 ;  /* 0x0000334042207816 */ /* 0x000fe40000000007 */
        /* <DEDUP_REMOVED lines=8> */
[----:B------:R-:W-:Y:S01]  /*b890*/  PRMT R33, R3, 0x3340, R6 ;  /* 0x0000334003217816 */ /* 0x000fe20000000006 */
[----:B------:R-:W0:Y:S01]  /*b8a0*/  LDS.128 R12, [R17] ;  /* 0x00000000110c7984 */ /* 0x000e220000000c00 */
[----:B------:R-:W-:-:S02]  /*b8b0*/  LOP3.LUT R5, R52, 0xffff, RZ, 0xc0, !PT ;  /* 0x0000ffff34057812 */ /* 0x000fc400078ec0ff */
[----:B------:R-:W-:Y:S02]  /*b8c0*/  LOP3.LUT R3, R54, 0xffff, RZ, 0xc0, !PT ;  /* 0x0000ffff36037812 */ /* 0x000fe400078ec0ff */
[----:B------:R-:W-:Y:S02]  /*b8d0*/  LOP3.LUT R7, R36, 0xffff, RZ, 0xc0, !PT ;  /* 0x0000ffff24077812 */ /* 0x000fe400078ec0ff */
[----:B------:R-:W-:Y:S02]  /*b8e0*/  PRMT R34, R84, 0x3340, R5 ;  /* 0x0000334054227816 */ /* 0x000fe40000000005 */
        /* <DEDUP_REMOVED lines=8> */
[----:B------:R-:W-:-:S02]  /*b970*/  SHF.R.U32.HI R4, RZ, 0x8, R70 ;  /* 0x00000008ff047819 */ /* 0x000fc40000011646 */
[----:B------:R-:W-:Y:S02]  /*b980*/  LOP3.LUT R0, R0, 0xffff, RZ, 0xc0, !PT ;  /* 0x0000ffff00007812 */ /* 0x000fe400078ec0ff */
[----:B------:R-:W-:Y:S02]  /*b990*/  LOP3.LUT R5, R5, 0xffff, RZ, 0xc0, !PT ;  /* 0x0000ffff05057812 */ /* 0x000fe400078ec0ff */
[----:B------:R-:W-:Y:S02]  /*b9a0*/  LOP3.LUT R9, R2, 0xffff, RZ, 0xc0, !PT ;  /* 0x0000ffff02097812 */ /* 0x000fe400078ec0ff */
[----:B------:R-:W-:Y:S02]  /*b9b0*/  LOP3.LUT R6, R6, 0xffff, RZ, 0xc0, !PT ;  /* 0x0000ffff06067812 */ /* 0x000fe400078ec0ff */
[----:B------:R-:W-:Y:S02]  /*b9c0*/  LOP3.LUT R10, R3, 0xffff, RZ, 0xc0, !PT ;  /* 0x0000ffff030a7812 */ /* 0x000fe400078ec0ff */
[----:B------:R-:W-:-:S02]  /*b9d0*/  LOP3.LUT R7, R7, 0xffff, RZ, 0xc0, !PT ;  /* 0x0000ffff07077812 */ /* 0x000fc400078ec0ff */
[----:B------:R-:W-:Y:S02]  /*b9e0*/  LOP3.LUT R11, R4, 0xffff, RZ, 0xc0, !PT ;  /* 0x0000ffff040b7812 */ /* 0x000fe400078ec0ff */
[----:B------:R-:W-:Y:S02]  /*b9f0*/  PRMT R3, R0, 0x3340, R5 ;  /* 0x0000334000037816 */ /* 0x000fe40000000005 */
[----:B------:R-:W-:Y:S02]  /*ba00*/  PRMT R2, R9, 0x3340, R6 ;  /* 0x0000334009027816 */ /* 0x000fe40000000006 */
[----:B------:R-:W-:Y:S02]  /*ba10*/  PRMT R37, R10, 0x3340, R7 ;  /* 0x000033400a257816 */ /* 0x000fe40000000007 */
[----:B------:R-:W-:Y:S02]  /*ba20*/  PRMT R4, R18, 0x5410, R19 ;  /* 0x0000541012047816 */ /* 0x000fe40000000013 */
[----:B------:R-:W-:-:S02]  /*ba30*/  PRMT R5, R20, 0x5410, R21 ;  /* 0x0000541014057816 */ /* 0x000fc40000000015 */
[----:B------:R-:W-:Y:S02]  /*ba40*/  PRMT R6, R23, 0x5410, R24 ;  /* 0x0000541017067816 */ /* 0x000fe40000000018 */
[----:B------:R-:W-:Y:S01]  /*ba50*/  PRMT R7, R25, 0x5410, R26 ;  /* 0x0000541019077816 */ /* 0x000fe2000000001a */
[----:B------:R-:W-:Y:S01]  /*ba60*/  BAR.SYNC.DEFER_BLOCKING 0x0 ;  /* 0x0000000000007b1d */ /* 0x000fe20000010000 */
[----:B------:R-:W-:-:S05]  /*ba70*/  LOP3.LUT R8, R8, 0xffff, RZ, 0xc0, !PT ;  /* 0x0000ffff08087812 */ /* 0x000fca00078ec0ff */
[----:B------:R-:W-:Y:S02]  /*ba80*/  STSM.16.M88.4 [R22], R4 ;  /* 0x0000000416007844 */ /* 0x000fe40000000200 */
[----:B------:R-:W-:Y:S01]  /*ba90*/  BAR.SYNC.DEFER_BLOCKING 0x0 ;  /* 0x0000000000007b1d */ /* 0x000fe20000010000 */
[----:B------:R-:W-:Y:S02]  /*baa0*/  PRMT R39, R11, 0x3340, R8 ;  /* 0x000033400b277816 */ /* 0x000fe40000000008 */
[----:B------:R-:W-:-:S03]  /*bab0*/  PRMT R30, R30, 0x5410, R31 ;  /* 0x000054101e1e7816 */ /* 0x000fc6000000001f */
[----:B------:R-:W1:Y:S01]  /*bac0*/  LDS.128 R8, [R17] ;  /* 0x0000000011087984 */ /* 0x000e620000000c00 */
[----:B------:R-:W-:Y:S02]  /*bad0*/  PRMT R28, R27, 0x5410, R28 ;  /* 0x000054101b1c7816 */ /* 0x000fe4000000001c */
[----:B------:R-:W-:Y:S02]  /*bae0*/  PRMT R29, R29, 0x5410, R16 ;  /* 0x000054101d1d7816 */ /* 0x000fe40000000010 */
[----:B------:R-:W-:Y:S01]  /*baf0*/  PRMT R31, R32, 0x5410, R33 ;  /* 0x00005410201f7816 */ /* 0x000fe20000000021 */
[----:B------:R-:W-:Y:S06]  /*bb00*/  BAR.SYNC.DEFER_BLOCKING 0x0 ;  /* 0x0000000000007b1d */ /* 0x000fec0000010000 */
[----:B------:R2:W-:Y:S02]  /*bb10*/  STSM.16.M88.4 [R22], R28 ;  /* 0x0000001c16007844 */ /* 0x0005e40000000200 */
[----:B------:R-:W-:Y:S01]  /*bb20*/  BAR.SYNC.DEFER_BLOCKING 0x0 ;  /* 0x0000000000007b1d */ /* 0x000fe20000010000 */
[----:B------:R-:W-:-:S02]  /*bb30*/  PRMT R32, R34, 0x5410, R3 ;  /* 0x0000541022207816 */ /* 0x000fc40000000003 */
[----:B------:R-:W-:-:S03]  /*bb40*/  PRMT R33, R35, 0x5410, R2 ;  /* 0x0000541023217816 */ /* 0x000fc60000000002 */
[----:B------:R-:W3:Y:S01]  /*bb50*/  LDS.128 R4, [R17] ;  /* 0x0000000011047984 */ /* 0x000ee20000000c00 */
[----:B------:R-:W-:Y:S02]  /*bb60*/  PRMT R34, R36, 0x5410, R37 ;  /* 0x0000541024227816 */ /* 0x000fe40000000025 */
[----:B------:R-:W-:Y:S01]  /*bb70*/  PRMT R35, R38, 0x5410, R39 ;  /* 0x0000541026237816 */ /* 0x000fe20000000027 */
[----:B------:R-:W-:Y:S01]  /*bb80*/  BAR.SYNC.DEFER_BLOCKING 0x0 ;  /* 0x0000000000007b1d */ /* 0x000fe20000010000 */
[C---:B----4-:R-:W-:Y:S01]  /*bb90*/  IMAD R0, R89.reuse, R41, RZ ;  /* 0x0000002959007224 */ /* 0x050fe200078e02ff */
[----:B------:R-:W-:Y:S01]  /*bba0*/  ISETP.GE.AND P0, PT, R89, UR8, PT ;  /* 0x0000000859007c0c */ /* 0x000fe2000bf06270 */
[----:B------:R-:W-:-:S03]  /*bbb0*/  IMAD R21, R102, UR6, RZ ;  /* 0x0000000666157c24 */ /* 0x000fc6000f8e02ff */
[----:B------:R-:W-:Y:S02]  /*bbc0*/  IADD3 R3, P4, R0, UR4, RZ ;  /* 0x0000000400037c10 */ /* 0x000fe4000ff9e0ff */
[----:B------:R-:W-:Y:S01]  /*bbd0*/  ISETP.LT.AND P0, PT, R102, UR9, !P0 ;  /* 0x0000000966007c0c */ /* 0x000fe2000c701270 */
[----:B------:R-:W-:Y:S01]  /*bbe0*/  IMAD R16, R41, 0x100, R0 ;  /* 0x0000010029107824 */ /* 0x000fe200078e0200 */
[----:B------:R4:W-:Y:S01]  /*bbf0*/  STSM.16.M88.4 [R22], R32 ;  /* 0x0000002016007844 */ /* 0x0009e20000000200 */
[----:B------:R-:W-:Y:S02]  /*bc00*/  SHF.R.S32.HI R27, RZ, 0x1f, R21 ;  /* 0x0000001fff1b7819 */ /* 0x000fe40000011415 */
[----:B------:R-:W-:Y:S02]  /*bc10*/  LEA.HI.X.SX32 R0, R0, UR5, 0x1, P4 ;  /* 0x0000000500007c11 */ /* 0x000fe4000a0f0eff */
[----:B------:R-:W-:Y:S02]  /*bc20*/  IADD3 R18, P5, R21, R3, RZ ;  /* 0x0000000315127210 */ /* 0x000fe40007fbe0ff */
[----:B------:R-:W-:-:S02]  /*bc30*/  ISETP.GE.AND P4, PT, R102, UR9, PT ;  /* 0x0000000966007c0c */ /* 0x000fc4000bf86270 */
[----:B0-----:R-:W-:Y:S01]  /*bc40*/  PRMT R25, R12, 0x7770, RZ ;  /* 0x000077700c197816 */ /* 0x001fe200000000ff */
[----:B------:R-:W-:Y:S01]  /*bc50*/  IMAD.X R19, R27, 0x1, R0, P5 ;  /* 0x000000011b137824 */ /* 0x000fe200028e0600 */
[----:B------:R-:W-:Y:S01]  /*bc60*/  BAR.SYNC.DEFER_BLOCKING 0x0 ;  /* 0x0000000000007b1d */ /* 0x000fe20000010000 */
[----:B------:R-:W-:Y:S02]  /*bc70*/  IADD3 R2, P5, R16, UR4, RZ ;  /* 0x0000000410027c10 */ /* 0x000fe4000ffbe0ff */
[----:B-----5:R-:W-:Y:S02]  /*bc80*/  ISETP.LT.AND P4, PT, R88, UR8, !P4 ;  /* 0x0000000858007c0c */ /* 0x020fe4000e781270 */
[----:B------:R-:W-:Y:S01]  /*bc90*/  LEA.HI.X.SX32 R16, R16, UR5, 0x1, P5 ;  /* 0x0000000510107c11 */ /* 0x000fe2000a8f0eff */
[----:B------:R-:W-:Y:S01]  /*bca0*/  VIADD R24, R21, UR6 ;  /* 0x0000000615187c36 */ /* 0x000fe20008000000 */
[----:B--2---:R-:W-:Y:S01]  /*bcb0*/  PRMT R29, R12, 0x7771, RZ ;  /* 0x000077710c1d7816 */ /* 0x004fe200000000ff */
[C---:B------:R-:W-:Y:S01]  /*bcc0*/  VIADD R23, R102.reuse, 0x4 ;  /* 0x0000000466177836 */ /* 0x040fe20000000000 */
[----:B------:R-:W-:Y:S01]  /*bcd0*/  ISETP.LT.AND P5, PT, R89, UR8, !P1 ;  /* 0x0000000859007c0c */ /* 0x000fe2000cfa1270 */
[----:B------:R-:W-:Y:S01]  /*bce0*/  VIADD R26, R102, 0x5 ;  /* 0x00000005661a7836 */ /* 0x000fe20000000000 */
[----:B------:R-:W-:Y:S01]  /*bcf0*/  SHF.R.S32.HI R31, RZ, 0x1f, R24 ;  /* 0x0000001fff1f7819 */ /* 0x000fe20000011418 */
[----:B------:R-:W-:Y:S01]  /*bd00*/  ULDC UR4, c[0x0][0x228] ;  /* 0x00008a0000047ab9 */ /* 0x000fe20000000800 */
[----:B----4-:R-:W-:Y:S01]  /*bd10*/  IADD3 R22, P6, R24, R3, RZ ;  /* 0x0000000318167210 */ /* 0x010fe20007fde0ff */
[----:B------:R-:W-:Y:S01]  /*bd20*/  ULDC UR5, c[0x0][0x228] ;  /* 0x00008a0000057ab9 */ /* 0x000fe20000000800 */
[----:B------:R0:W-:Y:S01]  /*bd30*/  @P0 STG.E.U8 desc[UR32][R18.64], R25 ;  /* 0x0000001912000986 */ /* 0x0001e2000c101120 */
[----:B------:R-:W-:-:S05]  /*bd40*/  IADD3 R20, P0, R21, R2, RZ ;  /* 0x0000000215147210 */ /* 0x000fca0007f1e0ff */
[----:B------:R-:W-:Y:S01]  /*bd50*/  IMAD.X R21, R27, 0x1, R16, P0 ;  /* 0x000000011b157824 */ /* 0x000fe200000e0610 */
[----:B------:R-:W-:-:S04]  /*bd60*/  ISETP.GE.AND P0, PT, R23, UR9, PT ;  /* 0x0000000917007c0c */ /* 0x000fc8000bf06270 */
[----:B------:R2:W-:Y:S01]  /*bd70*/  @P4 STG.E.U8 desc[UR32][R20.64], R29 ;  /* 0x0000001d14004986 */ /* 0x0005e2000c101120 */
[----:B------:R-:W-:Y:S01]  /*bd80*/  ISETP.LT.AND P4, PT, R88, UR8, !P1 ;  /* 0x0000000858007c0c */ /* 0x000fe2000cf81270 */
[----:B------:R-:W-:Y:S01]  /*bd90*/  IMAD.X R23, R31, 0x1, R0, P6 ;  /* 0x000000011f177824 */ /* 0x000fe200030e0600 */
[----:B------:R-:W-:Y:S01]  /*bda0*/  PRMT R33, R12, 0x7772, RZ ;  /* 0x000077720c217816 */ /* 0x000fe200000000ff */
[C---:B------:R-:W-:Y:S01]  /*bdb0*/  VIADD R27, R24.reuse, UR6 ;  /* 0x00000006181b7c36 */ /* 0x040fe20008000000 */
[----:B0-----:R-:W-:Y:S02]  /*bdc0*/  IADD3 R18, P1, R24, R2, RZ ;  /* 0x0000000218127210 */ /* 0x001fe40007f3e0ff */
[----:B------:R-:W-:Y:S01]  /*bdd0*/  ISETP.LT.AND P6, PT, R89, UR8, !P3 ;  /* 0x0000000859007c0c */ /* 0x000fe2000dfc1270 */
[----:B------:R0:W-:Y:S01]  /*bde0*/  @P5 STG.E.U8 desc[UR32][R22.64], R33 ;  /* 0x0000002116005986 */ /* 0x0001e2000c101120 */
[----:B------:R-:W-:Y:S01]  /*bdf0*/  SHF.R.S32.HI R35, RZ, 0x1f, R27 ;  /* 0x0000001fff237819 */ /* 0x000fe2000001141b */
[----:B------:R-:W-:Y:S01]  /*be00*/  IMAD.X R19, R31, 0x1, R16, P1 ;  /* 0x000000011f137824 */ /* 0x000fe200008e0610 */
[----:B------:R-:W-:-:S02]  /*be10*/  IADD3 R24, P5, R27, R3, RZ ;  /* 0x000000031b187210 */ /* 0x000fc40007fbe0ff */
[----:B--2---:R-:W-:Y:S02]  /*be20*/  PRMT R29, R12, 0x7773, RZ ;  /* 0x000077730c1d7816 */ /* 0x004fe400000000ff */
[----:B------:R-:W-:Y:S01]  /*be30*/  PRMT R31, R13, 0x7770, RZ ;  /* 0x000077700d1f7816 */ /* 0x000fe200000000ff */
[----:B------:R-:W-:Y:S01]  /*be40*/  IMAD.X R25, R35, 0x1, R0, P5 ;  /* 0x0000000123197824 */ /* 0x000fe200028e0600 */
[----:B------:R-:W-:Y:S01]  /*be50*/  ISETP.GE.AND P1, PT, R26, UR9, PT ;  /* 0x000000091a007c0c */ /* 0x000fe2000bf26270 */
[----:B------:R2:W-:Y:S01]  /*be60*/  @P4 STG.E.U8 desc[UR32][R18.64], R29 ;  /* 0x0000001d12004986 */ /* 0x0005e2000c101120 */
[----:B------:R-:W-:Y:S01]  /*be70*/  ISETP.LT.AND P4, PT, R88, UR8, !P3 ;  /* 0x0000000858007c0c */ /* 0x000fe2000df81270 */
[----:B------:R-:W-:Y:S01]  /*be80*/  VIADD R26, R27, UR6 ;  /* 0x000000061b1a7c36 */ /* 0x000fe20008000000 */
[----:B------:R-:W-:Y:S02]  /*be90*/  ISETP.LT.AND P5, PT, R89, UR8, !P2 ;  /* 0x0000000859007c0c */ /* 0x000fe4000d7a1270 */
[----:B------:R-:W-:Y:S01]  /*bea0*/  IADD3 R20, P3, R27, R2, RZ ;  /* 0x000000021b147210 */ /* 0x000fe20007f7e0ff */
[----:B------:R4:W-:Y:S01]  /*beb0*/  @P6 STG.E.U8 desc[UR32][R24.64], R31 ;  /* 0x0000001f18006986 */ /* 0x0009e2000c101120 */
[----:B------:R-:W-:-:S02]  /*bec0*/  SHF.R.S32.HI R27, RZ, 0x1f, R26 ;  /* 0x0000001fff1b7819 */ /* 0x000fc4000001141a */
[----:B0-----:R-:W-:Y:S01]  /*bed0*/  IADD3 R22, P6, R26, R3, RZ ;  /* 0x000000031a167210 */ /* 0x001fe20007fde0ff */
[----:B------:R-:W-:Y:S01]  /*bee0*/  IMAD.X R21, R35, 0x1, R16, P3 ;  /* 0x0000000123157824 */ /* 0x000fe200018e0610 */
[----:B--2---:R-:W-:-:S03]  /*bef0*/  PRMT R29, R13, 0x7771, RZ ;  /* 0x000077710d1d7816 */ /* 0x004fc600000000ff */
[----:B------:R-:W-:Y:S01]  /*bf00*/  IMAD.X R23, R27, 0x1, R0, P6 ;  /* 0x000000011b177824 */ /* 0x000fe200030e0600 */
[----:B----4-:R-:W-:Y:S01]  /*bf10*/  PRMT R25, R13, 0x7772, RZ ;  /* 0x000077720d197816 */ /* 0x010fe200000000ff */
[----:B------:R-:W-:Y:S01]  /*bf20*/  @P4 STG.E.U8 desc[UR32][R20.64], R29 ;  /* 0x0000001d14004986 */ /* 0x000fe2000c101120 */
[----:B------:R-:W-:Y:S01]  /*bf30*/  VIADD R12, R102, 0x6 ;  /* 0x00000006660c7836 */ /* 0x000fe20000000000 */
[C---:B------:R-:W-:Y:S01]  /*bf40*/  IADD3 R18, P4, R26.reuse, R2, RZ ;  /* 0x000000021a127210 */ /* 0x040fe20007f9e0ff */
[----:B------:R-:W-:Y:S01]  /*bf50*/  VIADD R26, R26, UR6 ;  /* 0x000000061a1a7c36 */ /* 0x000fe20008000000 */
[----:B------:R-:W-:Y:S01]  /*bf60*/  ISETP.LT.AND P2, PT, R88, UR8, !P2 ;  /* 0x0000000858007c0c */ /* 0x000fe2000d741270 */
[----:B------:R0:W-:Y:S01]  /*bf70*/  @P5 STG.E.U8 desc[UR32][R22.64], R25 ;  /* 0x0000001916005986 */ /* 0x0001e2000c101120 */
[----:B------:R-:W-:Y:S02]  /*bf80*/  ISETP.LT.AND P5, PT, R89, UR8, !P0 ;  /* 0x0000000859007c0c */ /* 0x000fe4000c7a1270 */
[----:B------:R-:W-:-:S02]  /*bf90*/  ISETP.GE.AND P3, PT, R12, UR9, PT ;  /* 0x000000090c007c0c */ /* 0x000fc4000bf66270 */
[----:B------:R-:W-:Y:S02]  /*bfa0*/  SHF.R.S32.HI R33, RZ, 0x1f, R26 ;  /* 0x0000001fff217819 */ /* 0x000fe4000001141a */
[-C--:B------:R-:W-:Y:S01]  /*bfb0*/  IADD3 R12, P6, R26, R3.reuse, RZ ;  /* 0x000000031a0c7210 */ /* 0x080fe20007fde0ff */
[----:B------:R-:W-:Y:S01]  /*bfc0*/  IMAD.X R19, R27, 0x1, R16, P4 ;  /* 0x000000011b137824 */ /* 0x000fe200020e0610 */
[----:B------:R-:W-:Y:S02]  /*bfd0*/  PRMT R27, R13, 0x7773, RZ ;  /* 0x000077730d1b7816 */ /* 0x000fe400000000ff */
[----:B------:R-:W-:Y:S01]  /*bfe0*/  PRMT R31, R14, 0x7770, RZ ;  /* 0x000077700e1f7816 */ /* 0x000fe200000000ff */
[----:B------:R-:W-:Y:S01]  /*bff0*/  IMAD.X R13, R33, 0x1, R0, P6 ;  /* 0x00000001210d7824 */ /* 0x000fe200030e0600 */
[----:B------:R-:W-:Y:S01]  /*c000*/  ISETP.LT.AND P0, PT, R88, UR8, !P0 ;  /* 0x0000000858007c0c */ /* 0x000fe2000c701270 */
[C---:B0-----:R-:W-:Y:S01]  /*c010*/  VIADD R25, R26.reuse, UR6 ;  /* 0x000000061a197c36 */ /* 0x041fe20008000000 */
[----:B------:R-:W-:Y:S01]  /*c020*/  ISETP.LT.AND P6, PT, R89, UR8, !P1 ;  /* 0x0000000859007c0c */ /* 0x000fe2000cfc1270 */
[----:B------:R0:W-:Y:S01]  /*c030*/  @P2 STG.E.U8 desc[UR32][R18.64], R27 ;  /* 0x0000001b12002986 */ /* 0x0001e2000c101120 */
[----:B------:R-:W-:Y:S01]  /*c040*/  IADD3 R20, P2, R26, R2, RZ ;  /* 0x000000021a147210 */ /* 0x000fe20007f5e0ff */
[----:B------:R-:W-:Y:S01]  /*c050*/  VIADD R24, R102, 0x7 ;  /* 0x0000000766187836 */ /* 0x000fe20000000000 */
[----:B------:R-:W-:Y:S01]  /*c060*/  SHF.R.S32.HI R35, RZ, 0x1f, R25 ;  /* 0x0000001fff237819 */ /* 0x000fe20000011419 */
[----:B------:R2:W-:Y:S01]  /*c070*/  @P5 STG.E.U8 desc[UR32][R12.64], R31 ;  /* 0x0000001f0c005986 */ /* 0x0005e2000c101120 */
[----:B------:R-:W-:Y:S01]  /*c080*/  IADD3 R22, P5, R25, R3, RZ ;  /* 0x0000000319167210 */ /* 0x000fe20007fbe0ff */
[----:B------:R-:W-:Y:S01]  /*c090*/  IMAD.X R21, R33, 0x1, R16, P2 ;  /* 0x0000000121157824 */ /* 0x000fe200010e0610 */
[----:B------:R-:W-:-:S02]  /*c0a0*/  PRMT R29, R14, 0x7771, RZ ;  /* 0x000077710e1d7816 */ /* 0x000fc400000000ff */
[----:B------:R-:W-:Y:S01]  /*c0b0*/  ISETP.GE.AND P4, PT, R24, UR9, PT ;  /* 0x0000000918007c0c */ /* 0x000fe2000bf86270 */
[----:B------:R-:W-:Y:S01]  /*c0c0*/  IMAD.X R23, R35, 0x1, R0, P5 ;  /* 0x0000000123177824 */ /* 0x000fe200028e0600 */
[----:B0-----:R-:W-:Y:S01]  /*c0d0*/  PRMT R27, R14, 0x7772, RZ ;  /* 0x000077720e1b7816 */ /* 0x001fe200000000ff */
[C---:B------:R-:W-:Y:S01]  /*c0e0*/  VIADD R24, R102.reuse, 0x8 ;  /* 0x0000000866187836 */ /* 0x040fe20000000000 */
[----:B------:R0:W-:Y:S01]  /*c0f0*/  @P0 STG.E.U8 desc[UR32][R20.64], R29 ;  /* 0x0000001d14000986 */ /* 0x0001e2000c101120 */
[----:B--2---:R-:W-:-:S03]  /*c100*/  VIADD R13, R102, 0x9 ;  /* 0x00000009660d7836 */ /* 0x004fc60000000000 */
[----:B------:R2:W-:Y:S01]  /*c110*/  @P6 STG.E.U8 desc[UR32][R22.64], R27 ;  /* 0x0000001b16006986 */ /* 0x0005e2000c101120 */
[----:B------:R-:W-:Y:S01]  /*c120*/  ISETP.GE.AND P2, PT, R24, UR9, PT ;  /* 0x0000000918007c0c */ /* 0x000fe2000bf46270 */
[C---:B------:R-:W-:Y:S01]  /*c130*/  VIADD R24, R25.reuse, UR6 ;  /* 0x0000000619187c36 */ /* 0x040fe20008000000 */
[----:B------:R-:W-:Y:S02]  /*c140*/  IADD3 R12, P6, R25, R2, RZ ;  /* 0x00000002190c7210 */ /* 0x000fe40007fde0ff */
[----:B------:R-:W-:Y:S02]  /*c150*/  ISETP.LT.AND P0, PT, R88, UR8, !P1 ;  /* 0x0000000858007c0c */ /* 0x000fe4000cf01270 */
[----:B------:R-:W-:Y:S02]  /*c160*/  ISETP.LT.AND P5, PT, R89, UR8, !P3 ;  /* 0x0000000859007c0c */ /* 0x000fe4000dfa1270 */
[----:B------:R-:W-:Y:S01]  /*c170*/  ISETP.GE.AND P1, PT, R13, UR9, PT ;  /* 0x000000090d007c0c */ /* 0x000fe2000bf26270 */
[----:B------:R-:W-:Y:S01]  /*c180*/  IMAD.X R13, R35, 0x1, R16, P6 ;  /* 0x00000001230d7824 */ /* 0x000fe200030e0610 */
[----:B------:R-:W-:-:S02]  /*c190*/  SHF.R.S32.HI R33, RZ, 0x1f, R24 ;  /* 0x0000001fff217819 */ /* 0x000fc40000011418 */
[----:B------:R-:W-:Y:S02]  /*c1a0*/  IADD3 R18, P6, R24, R3, RZ ;  /* 0x0000000318127210 */ /* 0x000fe40007fde0ff */
[----:B------:R-:W-:Y:S02]  /*c1b0*/  PRMT R31, R14, 0x7773, RZ ;  /* 0x000077730e1f7816 */ /* 0x000fe400000000ff */
[----:B0-----:R-:W-:Y:S01]  /*c1c0*/  PRMT R29, R15, 0x7770, RZ ;  /* 0x000077700f1d7816 */ /* 0x001fe200000000ff */
[----:B------:R-:W-:Y:S01]  /*c1d0*/  IMAD.X R19, R33, 0x1, R0, P6 ;  /* 0x0000000121137824 */ /* 0x000fe200030e0600 */
[----:B------:R-:W-:Y:S01]  /*c1e0*/  ISETP.LT.AND P3, PT, R88, UR8, !P3 ;  /* 0x0000000858007c0c */ /* 0x000fe2000df61270 */
[----:B------:R0:W-:Y:S01]  /*c1f0*/  @P0 STG.E.U8 desc[UR32][R12.64], R31 ;  /* 0x0000001f0c000986 */ /* 0x0001e2000c101120 */
[C---:B------:R-:W-:Y:S01]  /*c200*/  IADD3 R20, P6, R24.reuse, R2, RZ ;  /* 0x0000000218147210 */ /* 0x040fe20007fde0ff */
[----:B------:R-:W-:Y:S02]  /*c210*/  VIADD R24, R24, UR6 ;  /* 0x0000000618187c36 */ /* 0x000fe40008000000 */
[----:B------:R4:W-:Y:S01]  /*c220*/  @P5 STG.E.U8 desc[UR32][R18.64], R29 ;  /* 0x0000001d12005986 */ /* 0x0009e2000c101120 */
[----:B------:R-:W-:Y:S01]  /*c230*/  ISETP.LT.AND P5, PT, R89, UR8, !P4 ;  /* 0x0000000859007c0c */ /* 0x000fe2000e7a1270 */
[----:B------:R-:W-:Y:S01]  /*c240*/  VIADD R14, R102, 0xa ;  /* 0x0000000a660e7836 */ /* 0x000fe20000000000 */
[----:B------:R-:W-:Y:S01]  /*c250*/  PRMT R25, R15, 0x7773, RZ ;  /* 0x000077730f197816 */ /* 0x000fe200000000ff */
[----:B------:R-:W-:Y:S01]  /*c260*/  IMAD.X R21, R33, 0x1, R16, P6 ;  /* 0x0000000121157824 */ /* 0x000fe200030e0610 */
[----:B--2---:R-:W-:-:S02]  /*c270*/  PRMT R27, R15, 0x7772, RZ ;  /* 0x000077720f1b7816 */ /* 0x004fc400000000ff */
[----:B------:R-:W-:Y:S02]  /*c280*/  PRMT R23, R15, 0x7771, RZ ;  /* 0x000077710f177816 */ /* 0x000fe400000000ff */
[----:B------:R-:W-:Y:S02]  /*c290*/  SHF.R.S32.HI R15, RZ, 0x1f, R24 ;  /* 0x0000001fff0f7819 */ /* 0x000fe40000011418 */
[----:B0-----:R-:W-:Y:S01]  /*c2a0*/  IADD3 R12, P6, R24, R3, RZ ;  /* 0x00000003180c7210 */ /* 0x001fe20007fde0ff */
[----:B------:R0:W-:Y:S01]  /*c2b0*/  @P3 STG.E.U8 desc[UR32][R20.64], R23 ;  /* 0x0000001714003986 */ /* 0x0001e2000c101120 */
[----:B------:R-:W-:Y:S02]  /*c2c0*/  ISETP.GE.AND P0, PT, R14, UR9, PT ;  /* 0x000000090e007c0c */ /* 0x000fe4000bf06270 */
[----:B------:R-:W-:Y:S01]  /*c2d0*/  ISETP.LT.AND P4, PT, R88, UR8, !P4 ;  /* 0x0000000858007c0c */ /* 0x000fe2000e781270 */
[----:B------:R-:W-:Y:S01]  /*c2e0*/  IMAD.X R13, R15, 0x1, R0, P6 ;  /* 0x000000010f0d7824 */ /* 0x000fe200030e0600 */
[C---:B------:R-:W-:Y:S01]  /*c2f0*/  IADD3 R14, P3, R24.reuse, R2, RZ ;  /* 0x00000002180e7210 */ /* 0x040fe20007f7e0ff */
[----:B------:R-:W-:Y:S01]  /*c300*/  VIADD R24, R24, UR6 ;  /* 0x0000000618187c36 */ /* 0x000fe20008000000 */
[----:B------:R-:W-:Y:S01]  /*c310*/  ISETP.LT.AND P6, PT, R89, UR8, !P2 ;  /* 0x0000000859007c0c */ /* 0x000fe2000d7c1270 */
[----:B----4-:R-:W-:Y:S01]  /*c320*/  VIADD R19, R102, 0xb ;  /* 0x0000000b66137836 */ /* 0x010fe20000000000 */
[----:B------:R2:W-:Y:S01]  /*c330*/  @P5 STG.E.U8 desc[UR32][R12.64], R27 ;  /* 0x0000001b0c005986 */ /* 0x0005e2000c101120 */
[----:B------:R-:W-:Y:S01]  /*c340*/  IMAD.X R15, R15, 0x1, R16, P3 ;  /* 0x000000010f0f7824 */ /* 0x000fe200018e0610 */
[----:B------:R-:W-:-:S02]  /*c350*/  SHF.R.S32.HI R31, RZ, 0x1f, R24 ;  /* 0x0000001fff1f7819 */ /* 0x000fc40000011418 */
[----:B------:R-:W-:Y:S02]  /*c360*/  IADD3 R18, P5, R24, R3, RZ ;  /* 0x0000000318127210 */ /* 0x000fe40007fbe0ff */
[----:B------:R-:W-:Y:S01]  /*c370*/  ISETP.GE.AND P3, PT, R19, UR9, PT ;  /* 0x0000000913007c0c */ /* 0x000fe2000bf66270 */
[----:B------:R4:W-:Y:S01]  /*c380*/  @P4 STG.E.U8 desc[UR32][R14.64], R25 ;  /* 0x000000190e004986 */ /* 0x0009e2000c101120 */
[----:B-1----:R-:W-:Y:S01]  /*c390*/  PRMT R29, R8, 0x7770, RZ ;  /* 0x00007770081d7816 */ /* 0x002fe200000000ff */
[----:B------:R-:W-:Y:S01]  /*c3a0*/  IMAD.X R19, R31, 0x1, R0, P5 ;  /* 0x000000011f137824 */ /* 0x000fe200028e0600 */
[----:B------:R-:W-:Y:S01]  /*c3b0*/  ISETP.LT.AND P4, PT, R88, UR8, !P2 ;  /* 0x0000000858007c0c */ /* 0x000fe2000d781270 */
[C---:B0-----:R-:W-:Y:S01]  /*c3c0*/  VIADD R23, R24.reuse, UR6 ;  /* 0x0000000618177c36 */ /* 0x041fe20008000000 */
[----:B------:R-:W-:Y:S02]  /*c3d0*/  ISETP.LT.AND P5, PT, R89, UR8, !P1 ;  /* 0x0000000859007c0c */ /* 0x000fe4000cfa1270 */
[----:B------:R0:W-:Y:S01]  /*c3e0*/  @P6 STG.E.U8 desc[UR32][R18.64], R29 ;  /* 0x0000001d12006986 */ /* 0x0001e2000c101120 */
[----:B--2---:R-:W-:-:S02]  /*c3f0*/  IADD3 R12, P2, R24, R2, RZ ;  /* 0x00000002180c7210 */ /* 0x004fc40007f5e0ff */
[----:B------:R-:W-:Y:S02]  /*c400*/  SHF.R.S32.HI R33, RZ, 0x1f, R23 ;  /* 0x0000001fff217819 */ /* 0x000fe40000011417 */
[----:B------:R-:W-:Y:S01]  /*c410*/  IADD3 R20, P6, R23, R3, RZ ;  /* 0x0000000317147210 */ /* 0x000fe20007fde0ff */
[----:B------:R-:W-:Y:S01]  /*c420*/  VIADD R22, R102, 0xc ;  /* 0x0000000c66167836 */ /* 0x000fe20000000000 */
[C---:B------:R-:W-:Y:S01]  /*c430*/  PRMT R27, R8.reuse, 0x7771, RZ ;  /* 0x00007771081b7816 */ /* 0x040fe200000000ff */
[----:B------:R-:W-:Y:S01]  /*c440*/  IMAD.X R13, R31, 0x1, R16, P2 ;  /* 0x000000011f0d7824 */ /* 0x000fe200010e0610 */
[----:B----4-:R-:W-:Y:S01]  /*c450*/  PRMT R25, R8, 0x7772, RZ ;  /* 0x0000777208197816 */ /* 0x010fe200000000ff */
[----:B------:R-:W-:Y:S01]  /*c460*/  IMAD.X R21, R33, 0x1, R0, P6 ;  /* 0x0000000121157824 */ /* 0x000fe200030e0600 */
[----:B------:R-:W-:Y:S01]  /*c470*/  ISETP.GE.AND P2, PT, R22, UR9, PT ;  /* 0x0000000916007c0c */ /* 0x000fe2000bf46270 */
[C---:B------:R-:W-:Y:S01]  /*c480*/  VIADD R22, R23.reuse, UR6 ;  /* 0x0000000617167c36 */ /* 0x040fe20008000000 */
[----:B------:R1:W-:Y:S04]  /*c490*/  @P4 STG.E.U8 desc[UR32][R12.64], R27 ;  /* 0x0000001b0c004986 */ /* 0x0003e8000c101120 */
[----:B------:R2:W-:Y:S01]  /*c4a0*/  @P5 STG.E.U8 desc[UR32][R20.64], R25 ;  /* 0x0000001914005986 */ /* 0x0005e2000c101120 */
[----:B------:R-:W-:Y:S01]  /*c4b0*/  ISETP.LT.AND P5, PT, R88, UR8, !P1 ;  /* 0x0000000858007c0c */ /* 0x000fe2000cfa1270 */
[----:B0-----:R-:W-:Y:S01]  /*c4c0*/  VIADD R19, R102, 0xd ;  /* 0x0000000d66137836 */ /* 0x001fe20000000000 */
[----:B------:R-:W-:-:S02]  /*c4d0*/  IADD3 R14, P1, R23, R2, RZ ;  /* 0x00000002170e7210 */ /* 0x000fc40007f3e0ff */
[----:B------:R-:W-:Y:S02]  /*c4e0*/  ISETP.LT.AND P6, PT, R89, UR8, !P0 ;  /* 0x0000000859007c0c */ /* 0x000fe4000c7c1270 */
[----:B------:R-:W-:Y:S02]  /*c4f0*/  SHF.R.S32.HI R23, RZ, 0x1f, R22 ;  /* 0x0000001fff177819 */ /* 0x000fe40000011416 */
[----:B------:R-:W-:Y:S01]  /*c500*/  IADD3 R18, P4, R22, R3, RZ ;  /* 0x0000000316127210 */ /* 0x000fe20007f9e0ff */
[----:B------:R-:W-:Y:S01]  /*c510*/  IMAD.X R15, R33, 0x1, R16, P1 ;  /* 0x00000001210f7824 */ /* 0x000fe200008e0610 */
[----:B------:R-:W-:Y:S02]  /*c520*/  ISETP.GE.AND P1, PT, R19, UR9, PT ;  /* 0x0000000913007c0c */ /* 0x000fe4000bf26270 */
[----:B-1----:R-:W-:Y:S01]  /*c530*/  PRMT R27, R8, 0x7773, RZ ;  /* 0x00007773081b7816 */ /* 0x002fe200000000ff */
[----:B------:R-:W-:Y:S01]  /*c540*/  IMAD.X R19, R23, 0x1, R0, P4 ;  /* 0x0000000117137824 */ /* 0x000fe200020e0600 */
[----:B------:R-:W-:-:S02]  /*c550*/  ISETP.LT.AND P4, PT, R88, UR8, !P0 ;  /* 0x0000000858007c0c */ /* 0x000fc4000c781270 */
[----:B--2---:R-:W-:Y:S02]  /*c560*/  PRMT R25, R9, 0x7770, RZ ;  /* 0x0000777009197816 */ /* 0x004fe400000000ff */
[C---:B------:R-:W-:Y:S01]  /*c570*/  IADD3 R12, P0, R22.reuse, R2, RZ ;  /* 0x00000002160c7210 */ /* 0x040fe20007f1e0ff */
[----:B------:R-:W-:Y:S01]  /*c580*/  VIADD R22, R22, UR6 ;  /* 0x0000000616167c36 */ /* 0x000fe20008000000 */
[----:B------:R0:W-:Y:S01]  /*c590*/  @P5 STG.E.U8 desc[UR32][R14.64], R27 ;  /* 0x0000001b0e005986 */ /* 0x0001e2000c101120 */
[----:B------:R-:W-:Y:S02]  /*c5a0*/  ISETP.LT.AND P5, PT, R89, UR8, !P3 ;  /* 0x0000000859007c0c */ /* 0x000fe4000dfa1270 */
[----:B------:R-:W-:Y:S01]  /*c5b0*/  IMAD.X R13, R23, 0x1, R16, P0 ;  /* 0x00000001170d7824 */ /* 0x000fe200000e0610 */
[----:B------:R1:W-:Y:S01]  /*c5c0*/  @P6 STG.E.U8 desc[UR32][R18.64], R25 ;  /* 0x0000001912006986 */ /* 0x0003e2000c101120 */
[----:B------:R-:W-:Y:S02]  /*c5d0*/  SHF.R.S32.HI R29, RZ, 0x1f, R22 ;  /* 0x0000001fff1d7819 */ /* 0x000fe40000011416 */
[----:B------:R-:W-:-:S02]  /*c5e0*/  IADD3 R20, P6, R22, R3, RZ ;  /* 0x0000000316147210 */ /* 0x000fc40007fde0ff */
[----:B------:R-:W-:Y:S01]  /*c5f0*/  PRMT R23, R9, 0x7771, RZ ;  /* 0x0000777109177816 */ /* 0x000fe200000000ff */
[----:B------:R-:W-:Y:S02]  /*c600*/  VIADD R8, R102, 0xe ;  /* 0x0000000e66087836 */ /* 0x000fe40000000000 */
[----:B------:R-:W-:Y:S01]  /*c610*/  IMAD.X R21, R29, 0x1, R0, P6 ;  /* 0x000000011d157824 */ /* 0x000fe200030e0600 */
[----:B0-----:R-:W-:Y:S01]  /*c620*/  PRMT R27, R9, 0x7772, RZ ;  /* 0x00007772091b7816 */ /* 0x001fe200000000ff */
[----:B------:R0:W-:Y:S01]  /*c630*/  @P4 STG.E.U8 desc[UR32][R12.64], R23 ;  /* 0x000000170c004986 */ /* 0x0001e2000c101120 */
[----:B------:R-:W-:Y:S01]  /*c640*/  ISETP.LT.AND P4, PT, R88, UR8, !P3 ;  /* 0x0000000858007c0c */ /* 0x000fe2000df81270 */
[----:B-1----:R-:W-:Y:S01]  /*c650*/  VIADD R19, R22, UR6 ;  /* 0x0000000616137c36 */ /* 0x002fe20008000000 */
[----:B------:R-:W-:Y:S01]  /*c660*/  ISETP.LT.AND P6, PT, R89, UR8, !P2 ;  /* 0x0000000859007c0c */ /* 0x000fe2000d7c1270 */
[----:B------:R1:W-:Y:S01]  /*c670*/  @P5 STG.E.U8 desc[UR32][R20.64], R27 ;  /* 0x0000001b14005986 */ /* 0x0003e2000c101120 */
[----:B------:R-:W-:-:S02]  /*c680*/  ISETP.GE.AND P0, PT, R8, UR9, PT ;  /* 0x0000000908007c0c */ /* 0x000fc4000bf06270 */
[-C--:B------:R-:W-:Y:S02]  /*c690*/  IADD3 R14, P3, R22, R2.reuse, RZ ;  /* 0x00000002160e7210 */ /* 0x080fe40007f7e0ff */
[----:B------:R-:W-:Y:S02]  /*c6a0*/  SHF.R.S32.HI R31, RZ, 0x1f, R19 ;  /* 0x0000001fff1f7819 */ /* 0x000fe40000011413 */
[----:B------:R-:W-:Y:S01]  /*c6b0*/  IADD3 R8, P5, R19, R3, RZ ;  /* 0x0000000313087210 */ /* 0x000fe20007fbe0ff */
[----:B------:R-:W-:Y:S01]  /*c6c0*/  IMAD.X R15, R29, 0x1, R16, P3 ;  /* 0x000000011d0f7824 */ /* 0x000fe200018e0610 */
[----:B------:R-:W-:Y:S01]  /*c6d0*/  PRMT R25, R9, 0x7773, RZ ;  /* 0x0000777309197816 */ /* 0x000fe200000000ff */
[----:B------:R-:W-:Y:S01]  /*c6e0*/  VIADD R18, R102, 0xf ;  /* 0x0000000f66127836 */ /* 0x000fe20000000000 */
[----:B0-----:R-:W-:Y:S01]  /*c6f0*/  PRMT R23, R10, 0x7770, RZ ;  /* 0x000077700a177816 */ /* 0x001fe200000000ff */
[----:B------:R-:W-:Y:S01]  /*c700*/  IMAD.X R9, R31, 0x1, R0, P5 ;  /* 0x000000011f097824 */ /* 0x000fe200028e0600 */
[----:B------:R-:W-:Y:S01]  /*c710*/  ISETP.LT.AND P5, PT, R88, UR8, !P2 ;  /* 0x0000000858007c0c */ /* 0x000fe2000d7a1270 */
[C---:B-1----:R-:W-:Y:S01]  /*c720*/  VIADD R20, R19.reuse, UR6 ;  /* 0x0000000613147c36 */ /* 0x042fe20008000000 */
[----:B------:R0:W-:Y:S01]  /*c730*/  @P4 STG.E.U8 desc[UR32][R14.64], R25 ;  /* 0x000000190e004986 */ /* 0x0001e2000c101120 */
[----:B------:R-:W-:Y:S01]  /*c740*/  IADD3 R12, P2, R19, R2, RZ ;  /* 0x00000002130c7210 */ /* 0x000fe20007f5e0ff */
[----:B------:R-:W-:Y:S01]  /*c750*/  VIADD R19, R102, 0x10 ;  /* 0x0000001066137836 */ /* 0x000fe20000000000 */
[----:B------:R-:W-:Y:S01]  /*c760*/  ISETP.GE.AND P3, PT, R18, UR9, PT ;  /* 0x0000000912007c0c */ /* 0x000fe2000bf66270 */
[----:B------:R1:W-:Y:S01]  /*c770*/  @P6 STG.E.U8 desc[UR32][R8.64], R23 ;  /* 0x0000001708006986 */ /* 0x0003e2000c101120 */
[----:B------:R-:W-:-:S02]  /*c780*/  ISETP.LT.AND P6, PT, R89, UR8, !P1 ;  /* 0x0000000859007c0c */ /* 0x000fc4000cfc1270 */
[----:B------:R-:W-:Y:S02]  /*c790*/  SHF.R.S32.HI R27, RZ, 0x1f, R20 ;  /* 0x0000001fff1b7819 */ /* 0x000fe40000011414 */
[----:B------:R-:W-:Y:S01]  /*c7a0*/  IADD3 R18, P4, R20, R3, RZ ;  /* 0x0000000314127210 */ /* 0x000fe20007f9e0ff */
[----:B------:R-:W-:Y:S01]  /*c7b0*/  IMAD.X R13, R31, 0x1, R16, P2 ;  /* 0x000000011f0d7824 */ /* 0x000fe200010e0610 */
[----:B------:R-:W-:Y:S02]  /*c7c0*/  ISETP.GE.AND P2, PT, R19, UR9, PT ;  /* 0x0000000913007c0c */ /* 0x000fe4000bf46270 */
[----:B0-----:R-:W-:Y:S01]  /*c7d0*/  PRMT R25, R10, 0x7771, RZ ;  /* 0x000077710a197816 */ /* 0x001fe200000000ff */
[----:B------:R-:W-:Y:S01]  /*c7e0*/  IMAD.X R19, R27, 0x1, R0, P4 ;  /* 0x000000011b137824 */ /* 0x000fe200020e0600 */
[----:B------:R-:W-:Y:S02]  /*c7f0*/  ISETP.LT.AND P4, PT, R88, UR8, !P1 ;  /* 0x0000000858007c0c */ /* 0x000fe4000cf81270 */
[----:B------:R-:W-:-:S02]  /*c800*/  PRMT R21, R10, 0x7772, RZ ;  /* 0x000077720a157816 */ /* 0x000fc400000000ff */
[C---:B-1----:R-:W-:Y:S01]  /*c810*/  IADD3 R8, P1, R20.reuse, R2, RZ ;  /* 0x0000000214087210 */ /* 0x042fe20007f3e0ff */
[----:B------:R-:W-:Y:S01]  /*c820*/  VIADD R20, R20, UR6 ;  /* 0x0000000614147c36 */ /* 0x000fe20008000000 */
[----:B------:R-:W-:Y:S01]  /*c830*/  @P5 STG.E.U8 desc[UR32][R12.64], R25 ;  /* 0x000000190c005986 */ /* 0x000fe2000c101120 */
[----:B------:R-:W-:Y:S01]  /*c840*/  ISETP.LT.AND P5, PT, R89, UR8, !P0 ;  /* 0x0000000859007c0c */ /* 0x000fe2000c7a1270 */
[----:B------:R-:W-:Y:S02]  /*c850*/  VIADD R15, R102, 0x11 ;  /* 0x00000011660f7836 */ /* 0x000fe40000000000 */
[----:B------:R0:W-:Y:S01]  /*c860*/  @P6 STG.E.U8 desc[UR32][R18.64], R21 ;  /* 0x0000001512006986 */ /* 0x0001e2000c101120 */
[----:B------:R-:W-:Y:S02]  /*c870*/  SHF.R.S32.HI R29, RZ, 0x1f, R20 ;  /* 0x0000001fff1d7819 */ /* 0x000fe40000011414 */
[----:B------:R-:W-:Y:S01]  /*c880*/  IADD3 R14, P6, R20, R3, RZ ;  /* 0x00000003140e7210 */ /* 0x000fe20007fde0ff */
[----:B------:R-:W-:Y:S01]  /*c890*/  IMAD.X R9, R27, 0x1, R16, P1 ;  /* 0x000000011b097824 */ /* 0x000fe200008e0610 */
[----:B------:R-:W-:-:S02]  /*c8a0*/  PRMT R23, R10, 0x7773, RZ ;  /* 0x000077730a177816 */ /* 0x000fc400000000ff */
[----:B------:R-:W-:Y:S01]  /*c8b0*/  ISETP.GE.AND P1, PT, R15, UR9, PT ;  /* 0x000000090f007c0c */ /* 0x000fe2000bf26270 */
[----:B------:R-:W-:Y:S01]  /*c8c0*/  IMAD.X R15, R29, 0x1, R0, P6 ;  /* 0x000000011d0f7824 */ /* 0x000fe200030e0600 */
[----:B------:R-:W-:Y:S02]  /*c8d0*/  PRMT R27, R11, 0x7770, RZ ;  /* 0x000077700b1b7816 */ /* 0x000fe400000000ff */
[----:B------:R-:W-:Y:S01]  /*c8e0*/  ISETP.LT.AND P0, PT, R88, UR8, !P0 ;  /* 0x0000000858007c0c */ /* 0x000fe2000c701270 */
[C---:B0-----:R-:W-:Y:S01]  /*c8f0*/  VIADD R21, R20.reuse, UR6 ;  /* 0x0000000614157c36 */ /* 0x041fe20008000000 */
[----:B------:R-:W-:Y:S01]  /*c900*/  ISETP.LT.AND P6, PT, R89, UR8, !P3 ;  /* 0x0000000859007c0c */ /* 0x000fe2000dfc1270 */
[----:B------:R0:W-:Y:S01]  /*c910*/  @P4 STG.E.U8 desc[UR32][R8.64], R23 ;  /* 0x0000001708004986 */ /* 0x0001e2000c101120 */
[----:B------:R-:W-:Y:S02]  /*c920*/  IADD3 R12, P4, R20, R2, RZ ;  /* 0x00000002140c7210 */ /* 0x000fe40007f9e0ff */
[----:B------:R-:W-:Y:S01]  /*c930*/  SHF.R.S32.HI R31, RZ, 0x1f, R21 ;  /* 0x0000001fff1f7819 */ /* 0x000fe20000011415 */
[----:B------:R1:W-:Y:S01]  /*c940*/  @P5 STG.E.U8 desc[UR32][R14.64], R27 ;  /* 0x0000001b0e005986 */ /* 0x0003e2000c101120 */
[----:B------:R-:W-:Y:S01]  /*c950*/  IADD3 R18, P5, R21, R3, RZ ;  /* 0x0000000315127210 */ /* 0x000fe20007fbe0ff */
[----:B------:R-:W-:Y:S01]  /*c960*/  VIADD R10, R102, 0x12 ;  /* 0x00000012660a7836 */ /* 0x000fe20000000000 */
[----:B------:R-:W-:Y:S01]  /*c970*/  PRMT R25, R11, 0x7771, RZ ;  /* 0x000077710b197816 */ /* 0x000fe200000000ff */
[----:B------:R-:W-:-:S02]  /*c980*/  IMAD.X R13, R29, 0x1, R16, P4 ;  /* 0x000000011d0d7824 */ /* 0x000fc400020e0610 */
[----:B------:R-:W-:Y:S01]  /*c990*/  IMAD.X R19, R31, 0x1, R0, P5 ;  /* 0x000000011f137824 */ /* 0x000fe200028e0600 */
[----:B0-----:R-:W-:Y:S01]  /*c9a0*/  PRMT R23, R11, 0x7772, RZ ;  /* 0x000077720b177816 */ /* 0x001fe200000000ff */
[----:B-1----:R-:W-:Y:S01]  /*c9b0*/  VIADD R15, R21, UR6 ;  /* 0x00000006150f7c36 */ /* 0x002fe20008000000 */
[----:B------:R-:W-:Y:S02]  /*c9c0*/  ISETP.GE.AND P4, PT, R10, UR9, PT ;  /* 0x000000090a007c0c */ /* 0x000fe4000bf86270 */
[----:B------:R-:W-:Y:S01]  /*c9d0*/  ISETP.LT.AND P5, PT, R88, UR8, !P3 ;  /* 0x0000000858007c0c */ /* 0x000fe2000dfa1270 */
[----:B------:R0:W-:Y:S01]  /*c9e0*/  @P0 STG.E.U8 desc[UR32][R12.64], R25 ;  /* 0x000000190c000986 */ /* 0x0001e2000c101120 */
[----:B------:R-:W-:Y:S02]  /*c9f0*/  SHF.R.S32.HI R27, RZ, 0x1f, R15 ;  /* 0x0000001fff1b7819 */ /* 0x000fe4000001140f */
[----:B------:R-:W-:Y:S01]  /*ca00*/  IADD3 R10, P3, R15, R3, RZ ;  /* 0x000000030f0a7210 */ /* 0x000fe20007f7e0ff */
[----:B------:R3:W-:Y:S01]  /*ca10*/  @P6 STG.E.U8 desc[UR32][R18.64], R23 ;  /* 0x0000001712006986 */ /* 0x0007e2000c101120 */
[----:B------:R-:W-:-:S02]  /*ca20*/  ISETP.LT.AND P6, PT, R89, UR8, !P2 ;  /* 0x0000000859007c0c */ /* 0x000fc4000d7c1270 */
[-C--:B------:R-:W-:Y:S01]  /*ca30*/  IADD3 R8, P0, R21, R2.reuse, RZ ;  /* 0x0000000215087210 */ /* 0x080fe20007f1e0ff */
[----:B------:R-:W-:Y:S01]  /*ca40*/  VIADD R14, R102, 0x13 ;  /* 0x00000013660e7836 */ /* 0x000fe20000000000 */
[----:B------:R-:W-:Y:S01]  /*ca50*/  PRMT R21, R11, 0x7773, RZ ;  /* 0x000077730b157816 */ /* 0x000fe200000000ff */
[----:B------:R-:W-:Y:S01]  /*ca60*/  IMAD.X R11, R27, 0x1, R0, P3 ;  /* 0x000000011b0b7824 */ /* 0x000fe200018e0600 */
[----:B------:R-:W-:Y:S01]  /*ca70*/  ISETP.LT.AND P3, PT, R88, UR8, !P2 ;  /* 0x0000000858007c0c */ /* 0x000fe2000d761270 */
[--C-:B------:R-:W-:Y:S01]  /*ca80*/  IMAD.X R9, R31, 0x1, R16.reuse, P0 ;  /* 0x000000011f097824 */ /* 0x100fe200000e0610 */
[C---:B0-----:R-:W-:Y:S02]  /*ca90*/  IADD3 R12, P2, R15.reuse, R2, RZ ;  /* 0x000000020f0c7210 */ /* 0x041fe40007f5e0ff */
[----:B------:R-:W-:Y:S01]  /*caa0*/  ISETP.GE.AND P0, PT, R14, UR9, PT ;  /* 0x000000090e007c0c */ /* 0x000fe2000bf06270 */
[----:B------:R-:W-:Y:S01]  /*cab0*/  VIADD R14, R102, 0x14 ;  /* 0x00000014660e7836 */ /* 0x000fe20000000000 */
[C---:B---3--:R-:W-:Y:S01]  /*cac0*/  PRMT R19, R4.reuse, 0x7770, RZ ;  /* 0x0000777004137816 */ /* 0x048fe200000000ff */
[----:B------:R-:W-:Y:S01]  /*cad0*/  VIADD R18, R15, UR6 ;  /* 0x000000060f127c36 */ /* 0x000fe20008000000 */
[----:B------:R0:W-:Y:S01]  /*cae0*/  @P5 STG.E.U8 desc[UR32][R8.64], R21 ;  /* 0x0000001508005986 */ /* 0x0001e2000c101120 */
[----:B------:R-:W-:Y:S01]  /*caf0*/  ISETP.LT.AND P5, PT, R89, UR8, !P1 ;  /* 0x0000000859007c0c */ /* 0x000fe2000cfa1270 */
[----:B------:R-:W-:Y:S01]  /*cb00*/  IMAD.X R13, R27, 0x1, R16, P2 ;  /* 0x000000011b0d7824 */ /* 0x000fe200010e0610 */
[----:B------:R-:W-:Y:S01]  /*cb10*/  PRMT R23, R4, 0x7771, RZ ;  /* 0x0000777104177816 */ /* 0x000fe200000000ff */
[----:B------:R1:W-:Y:S01]  /*cb20*/  @P6 STG.E.U8 desc[UR32][R10.64], R19 ;  /* 0x000000130a006986 */ /* 0x0003e2000c101120 */
[----:B------:R-:W-:-:S02]  /*cb30*/  ISETP.GE.AND P2, PT, R14, UR9, PT ;  /* 0x000000090e007c0c */ /* 0x000fc4000bf46270 */
[----:B------:R-:W-:Y:S02]  /*cb40*/  SHF.R.S32.HI R27, RZ, 0x1f, R18 ;  /* 0x0000001fff1b7819 */ /* 0x000fe40000011412 */
[-C--:B------:R-:W-:Y:S01]  /*cb50*/  IADD3 R14, P6, R18, R3.reuse, RZ ;  /* 0x00000003120e7210 */ /* 0x080fe20007fde0ff */
[----:B------:R2:W-:Y:S01]  /*cb60*/  @P3 STG.E.U8 desc[UR32][R12.64], R23 ;  /* 0x000000170c003986 */ /* 0x0005e2000c101120 */
[----:B------:R-:W-:Y:S01]  /*cb70*/  ISETP.LT.AND P3, PT, R88, UR4, !P1 ;  /* 0x0000000458007c0c */ /* 0x000fe2000cf61270 */
[----:B------:R-:W-:Y:S01]  /*cb80*/  ULDC UR4, c[0x0][0x228] ;  /* 0x00008a0000047ab9 */ /* 0x000fe20000000800 */
[----:B------:R-:W-:Y:S01]  /*cb90*/  PRMT R25, R4, 0x7772, RZ ;  /* 0x0000777204197816 */ /* 0x000fe200000000ff */
[----:B------:R-:W-:Y:S01]  /*cba0*/  IMAD.X R15, R27, 0x1, R0, P6 ;  /* 0x000000011b0f7824 */ /* 0x000fe200030e0600 */
[C---:B0-----:R-:W-:Y:S01]  /*cbb0*/  IADD3 R8, P1, R18.reuse, R2, RZ ;  /* 0x0000000212087210 */ /* 0x041fe20007f3e0ff */
[----:B-1----:R-:W-:Y:S01]  /*cbc0*/  VIADD R19, R18, UR6 ;  /* 0x0000000612137c36 */ /* 0x002fe20008000000 */
[----:B------:R-:W-:Y:S01]  /*cbd0*/  ISETP.LT.AND P6, PT, R89, UR5, !P4 ;  /* 0x0000000559007c0c */ /* 0x000fe2000e7c1270 */
[----:B------:R-:W-:Y:S01]  /*cbe0*/  ULDC UR5, c[0x0][0x228] ;  /* 0x00008a0000057ab9 */ /* 0x000fe20000000800 */
[----:B------:R0:W-:Y:S01]  /*cbf0*/  @P5 STG.E.U8 desc[UR32][R14.64], R25 ;  /* 0x000000190e005986 */ /* 0x0001e2000c101120 */
[----:B------:R-:W-:Y:S01]  /*cc00*/  IMAD.X R9, R27, 0x1, R16, P1 ;  /* 0x000000011b097824 */ /* 0x000fe200008e0610 */
[----:B------:R-:W-:Y:S01]  /*cc10*/  SHF.R.S32.HI R29, RZ, 0x1f, R19 ;  /* 0x0000001fff1d7819 */ /* 0x000fe20000011413 */
[----:B--2---:R-:W-:Y:S01]  /*cc20*/  VIADD R12, R102, 0x15 ;  /* 0x00000015660c7836 */ /* 0x004fe20000000000 */
[----:B------:R-:W-:-:S02]  /*cc30*/  IADD3 R10, P5, R19, R3, RZ ;  /* 0x00000003130a7210 */ /* 0x000fc40007fbe0ff */
[----:B------:R-:W-:Y:S02]  /*cc40*/  PRMT R23, R4, 0x7773, RZ ;  /* 0x0000777304177816 */ /* 0x000fe400000000ff */
[----:B------:R-:W-:Y:S01]  /*cc50*/  ISETP.LT.AND P4, PT, R88, UR4, !P4 ;  /* 0x0000000458007c0c */ /* 0x000fe2000e781270 */
[----:B------:R-:W-:Y:S01]  /*cc60*/  IMAD.X R11, R29, 0x1, R0, P5 ;  /* 0x000000011d0b7824 */ /* 0x000fe200028e0600 */
[----:B------:R-:W-:Y:S01]  /*cc70*/  PRMT R21, R5, 0x7770, RZ ;  /* 0x0000777005157816 */ /* 0x000fe200000000ff */
[----:B------:R-:W-:Y:S01]  /*cc80*/  @P3 STG.E.U8 desc[UR32][R8.64], R23 ;  /* 0x0000001708003986 */ /* 0x000fe2000c101120 */
[----:B------:R-:W-:Y:S01]  /*cc90*/  ISETP.GE.AND P1, PT, R12, UR9, PT ;  /* 0x000000090c007c0c */ /* 0x000fe2000bf26270 */
[C---:B0-----:R-:W-:Y:S01]  /*cca0*/  VIADD R14, R19.reuse, UR6 ;  /* 0x00000006130e7c36 */ /* 0x041fe20008000000 */
[----:B------:R-:W-:Y:S01]  /*ccb0*/  IADD3 R12, P3, R19, R2, RZ ;  /* 0x00000002130c7210 */ /* 0x000fe20007f7e0ff */
[----:B------:R0:W-:Y:S01]  /*ccc0*/  @P6 STG.E.U8 desc[UR32][R10.64], R21 ;  /* 0x000000150a006986 */ /* 0x0001e2000c101120 */
[----:B------:R-:W-:Y:S01]  /*ccd0*/  ISETP.LT.AND P5, PT, R89, UR5, !P0 ;  /* 0x0000000559007c0c */ /* 0x000fe2000c7a1270 */
[----:B------:R-:W-:Y:S01]  /*cce0*/  ULDC UR4, c[0x0][0x228] ;  /* 0x00008a0000047ab9 */ /* 0x000fe20000000800 */
[----:B------:R-:W-:Y:S01]  /*ccf0*/  SHF.R.S32.HI R15, RZ, 0x1f, R14 ;  /* 0x0000001fff0f7819 */ /* 0x000fe2000001140e */
[----:B------:R-:W-:Y:S01]  /*cd00*/  IMAD.X R13, R29, 0x1, R16, P3 ;  /* 0x000000011d0d7824 */ /* 0x000fe200018e0610 */
[C---:B------:R-:W-:Y:S01]  /*cd10*/  PRMT R19, R5.reuse, 0x7772, RZ ;  /* 0x0000777205137816 */ /* 0x040fe200000000ff */
[----:B------:R-:W-:Y:S01]  /*cd20*/  VIADD R4, R102, 0x16 ;  /* 0x0000001666047836 */ /* 0x000fe20000000000 */
[----:B------:R-:W-:Y:S01]  /*cd30*/  ULDC UR5, c[0x0][0x228] ;  /* 0x00008a0000057ab9 */ /* 0x000fe20000000800 */
[----:B0-----:R-:W-:-:S02]  /*cd40*/  PRMT R21, R5, 0x7771, RZ ;  /* 0x0000777105157816 */ /* 0x001fc400000000ff */
[----:B------:R-:W-:-:S03]  /*cd50*/  IADD3 R8, P6, R14, R3, RZ ;  /* 0x000000030e087210 */ /* 0x000fc60007fde0ff */
[----:B------:R0:W-:Y:S01]  /*cd60*/  @P4 STG.E.U8 desc[UR32][R12.64], R21 ;  /* 0x000000150c004986 */ /* 0x0001e2000c101120 */
[----:B------:R-:W-:Y:S01]  /*cd70*/  ISETP.LT.AND P4, PT, R88, UR4, !P0 ;  /* 0x0000000458007c0c */ /* 0x000fe2000c781270 */
[----:B------:R-:W-:Y:S01]  /*cd80*/  IMAD.X R9, R15, 0x1, R0, P6 ;  /* 0x000000010f097824 */ /* 0x000fe200030e0600 */
[----:B------:R-:W-:Y:S01]  /*cd90*/  IADD3 R10, P0, R14, R2, RZ ;  /* 0x000000020e0a7210 */ /* 0x000fe20007f1e0ff */
[----:B------:R-:W-:Y:S01]  /*cda0*/  ULDC UR4, c[0x0][0x228] ;  /* 0x00008a0000047ab9 */ /* 0x000fe20000000800 */
[----:B------:R-:W-:-:S03]  /*cdb0*/  ISETP.GE.AND P3, PT, R4, UR9, PT ;  /* 0x0000000904007c0c */ /* 0x000fc6000bf66270 */
[----:B------:R-:W-:Y:S01]  /*cdc0*/  IMAD.X R11, R15, 0x1, R16, P0 ;  /* 0x000000010f0b7824 */ /* 0x000fe200000e0610 */
[----:B------:R-:W-:Y:S01]  /*cdd0*/  PRMT R15, R5, 0x7773, RZ ;  /* 0x00007773050f7816 */ /* 0x000fe200000000ff */
[----:B------:R1:W-:Y:S01]  /*cde0*/  @P5 STG.E.U8 desc[UR32][R8.64], R19 ;  /* 0x0000001308005986 */ /* 0x0003e2000c101120 */
[----:B------:R-:W-:Y:S01]  /*cdf0*/  VIADD R4, R102, 0x17 ;  /* 0x0000001766047836 */ /* 0x000fe20000000000 */
[----:B------:R-:W-:Y:S01]  /*ce00*/  ISETP.LT.AND P5, PT, R89, UR4, !P2 ;  /* 0x0000000459007c0c */ /* 0x000fe2000d7a1270 */
[----:B------:R-:W-:Y:S01]  /*ce10*/  VIADD R14, R14, UR6 ;  /* 0x000000060e0e7c36 */ /* 0x000fe20008000000 */
[----:B------:R-:W-:Y:S01]  /*ce20*/  ULDC UR4, c[0x0][0x228] ;  /* 0x00008a0000047ab9 */ /* 0x000fe20000000800 */
[----:B------:R2:W-:Y:S01]  /*ce30*/  @P4 STG.E.U8 desc[UR32][R10.64], R15 ;  /* 0x0000000f0a004986 */ /* 0x0005e2000c101120 */
[----:B------:R-:W-:Y:S01]  /*ce40*/  ISETP.LT.AND P4, PT, R88, UR4, !P2 ;  /* 0x0000000458007c0c */ /* 0x000fe2000d781270 */
[----:B------:R-:W-:Y:S01]  /*ce50*/  ULDC UR4, c[0x0][0x228] ;  /* 0x00008a0000047ab9 */ /* 0x000fe20000000800 */
[----:B------:R-:W-:-:S02]  /*ce60*/  ISETP.GE.AND P0, PT, R4, UR9, PT ;  /* 0x0000000904007c0c */ /* 0x000fc4000bf06270 */
[----:B0-----:R-:W-:Y:S02]  /*ce70*/  SHF.R.S32.HI R13, RZ, 0x1f, R14 ;  /* 0x0000001fff0d7819 */ /* 0x001fe4000001140e */
[CC--:B------:R-:W-:Y:S02]  /*ce80*/  IADD3 R4, P6, R14.reuse, R3.reuse, RZ ;  /* 0x000000030e047210 */ /* 0x0c0fe40007fde0ff */
[CC--:B------:R-:W-:Y:S01]  /*ce90*/  IADD3 R12, P2, R14.reuse, R2.reuse, RZ ;  /* 0x000000020e0c7210 */ /* 0x0c0fe20007f5e0ff */
[----:B-1----:R-:W-:Y:S01]  /*cea0*/  VIADD R9, R14, UR6 ;  /* 0x000000060e097c36 */ /* 0x002fe20008000000 */
[C---:B------:R-:W-:Y:S01]  /*ceb0*/  PRMT R19, R6.reuse, 0x7770, RZ ;  /* 0x0000777006137816 */ /* 0x040fe200000000ff */
[C---:B------:R-:W-:Y:S01]  /*cec0*/  IMAD.X R5, R13.reuse, 0x1, R0, P6 ;  /* 0x000000010d057824 */ /* 0x040fe200030e0600 */
[----:B------:R-:W-:Y:S01]  /*ced0*/  PRMT R23, R6, 0x7771, RZ ;  /* 0x0000777106177816 */ /* 0x000fe200000000ff */
[----:B------:R-:W-:Y:S01]  /*cee0*/  IMAD.X R13, R13, 0x1, R16, P2 ;  /* 0x000000010d0d7824 */ /* 0x000fe200010e0610 */
[----:B------:R-:W-:Y:S01]  /*cef0*/  ISETP.LT.AND P6, PT, R89, UR5, !P1 ;  /* 0x0000000559007c0c */ /* 0x000fe2000cfc1270 */
[----:B------:R-:W-:Y:S01]  /*cf00*/  VIADD R8, R102, 0x18 ;  /* 0x0000001866087836 */ /* 0x000fe20000000000 */
[----:B------:R0:W-:Y:S01]  /*cf10*/  @P5 STG.E.U8 desc[UR32][R4.64], R19 ;  /* 0x0000001304005986 */ /* 0x0001e2000c101120 */
[----:B------:R-:W-:Y:S01]  /*cf20*/  SHF.R.S32.HI R25, RZ, 0x1f, R9 ;  /* 0x0000001fff197819 */ /* 0x000fe20000011409 */
[----:B------:R-:W-:Y:S01]  /*cf30*/  ULDC UR5, c[0x0][0x228] ;  /* 0x00008a0000057ab9 */ /* 0x000fe20000000800 */
[----:B------:R-:W-:Y:S01]  /*cf40*/  IADD3 R14, P5, R9, R3, RZ ;  /* 0x00000003090e7210 */ /* 0x000fe20007fbe0ff */
[----:B------:R1:W-:Y:S01]  /*cf50*/  @P4 STG.E.U8 desc[UR32][R12.64], R23 ;  /* 0x000000170c004986 */ /* 0x0003e2000c101120 */
[----:B------:R-:W-:Y:S01]  /*cf60*/  ISETP.LT.AND P4, PT, R88, UR4, !P1 ;  /* 0x0000000458007c0c */ /* 0x000fe2000cf81270 */
[----:B------:R-:W-:Y:S01]  /*cf70*/  ULDC UR4, c[0x0][0x228] ;  /* 0x00008a0000047ab9 */ /* 0x000fe20000000800 */
[----:B------:R-:W-:Y:S01]  /*cf80*/  ISETP.GE.AND P2, PT, R8, UR9, PT ;  /* 0x0000000908007c0c */ /* 0x000fe2000bf46270 */
[----:B--2---:R-:W-:Y:S01]  /*cf90*/  IMAD.X R15, R25, 0x1, R0, P5 ;  /* 0x00000001190f7824 */ /* 0x004fe200028e0600 */
[----:B------:R-:W-:Y:S01]  /*cfa0*/  PRMT R21, R6, 0x7772, RZ ;  /* 0x0000777206157816 */ /* 0x000fe200000000ff */
[C---:B0-----:R-:W-:Y:S01]  /*cfb0*/  VIADD R19, R9.reuse, UR6 ;  /* 0x0000000609137c36 */ /* 0x041fe20008000000 */
[----:B------:R-:W-:-:S02]  /*cfc0*/  IADD3 R4, P1, R9, R2, RZ ;  /* 0x0000000209047210 */ /* 0x000fc40007f3e0ff */
[----:B------:R-:W0:Y:S01]  /*cfd0*/  LDS.128 R8, [R17] ;  /* 0x0000000011087984 */ /* 0x000e220000000c00 */
[----:B------:R-:W-:Y:S01]  /*cfe0*/  ISETP.LT.AND P5, PT, R89, UR5, !P3 ;  /* 0x0000000559007c0c */ /* 0x000fe2000dfa1270 */
[----:B------:R-:W-:Y:S01]  /*cff0*/  ULDC UR5, c[0x0][0x228] ;  /* 0x00008a0000057ab9 */ /* 0x000fe20000000800 */
[----:B------:R-:W-:Y:S01]  /*d000*/  SHF.R.S32.HI R27, RZ, 0x1f, R19 ;  /* 0x0000001fff1b7819 */ /* 0x000fe20000011413 */
[----:B------:R2:W-:Y:S01]  /*d010*/  @P6 STG.E.U8 desc[UR32][R14.64], R21 ;  /* 0x000000150e006986 */ /* 0x0005e2000c101120 */
[----:B-1----:R-:W-:Y:S01]  /*d020*/  IADD3 R12, P6, R19, R3, RZ ;  /* 0x00000003130c7210 */ /* 0x002fe20007fde0ff */
[----:B------:R-:W-:Y:S01]  /*d030*/  IMAD.X R5, R25, 0x1, R16, P1 ;  /* 0x0000000119057824 */ /* 0x000fe200008e0610 */
[----:B------:R-:W-:-:S03]  /*d040*/  PRMT R25, R6, 0x7773, RZ ;  /* 0x0000777306197816 */ /* 0x000fc600000000ff */
[----:B------:R-:W-:Y:S01]  /*d050*/  IMAD.X R13, R27, 0x1, R0, P6 ;  /* 0x000000011b0d7824 */ /* 0x000fe200030e0600 */
[----:B------:R-:W-:Y:S01]  /*d060*/  ISETP.LT.AND P3, PT, R88, UR4, !P3 ;  /* 0x0000000458007c0c */ /* 0x000fe2000df61270 */
[----:B------:R1:W-:Y:S01]  /*d070*/  @P4 STG.E.U8 desc[UR32][R4.64], R25 ;  /* 0x0000001904004986 */ /* 0x0003e2000c101120 */
[----:B------:R-:W-:Y:S01]  /*d080*/  ULDC UR4, c[0x0][0x228] ;  /* 0x00008a0000047ab9 */ /* 0x000fe20000000800 */
[----:B--2---:R-:W-:Y:S02]  /*d090*/  PRMT R21, R7, 0x7770, RZ ;  /* 0x0000777007157816 */ /* 0x004fe400000000ff */
[C---:B------:R-:W-:Y:S01]  /*d0a0*/  IADD3 R14, P4, R19.reuse, R2, RZ ;  /* 0x00000002130e7210 */ /* 0x040fe20007f9e0ff */
[----:B------:R-:W-:Y:S02]  /*d0b0*/  VIADD R19, R19, UR6 ;  /* 0x0000000613137c36 */ /* 0x000fe40008000000 */
[----:B------:R2:W-:Y:S01]  /*d0c0*/  @P5 STG.E.U8 desc[UR32][R12.64], R21 ;  /* 0x000000150c005986 */ /* 0x0005e2000c101120 */
[----:B------:R-:W-:Y:S01]  /*d0d0*/  ISETP.LT.AND P5, PT, R89, UR4, !P0 ;  /* 0x0000000459007c0c */ /* 0x000fe2000c7a1270 */
[----:B------:R-:W-:Y:S01]  /*d0e0*/  IMAD.X R15, R27, 0x1, R16, P4 ;  /* 0x000000011b0f7824 */ /* 0x000fe200020e0610 */
[----:B-1----:R-:W-:Y:S01]  /*d0f0*/  SHF.R.S32.HI R25, RZ, 0x1f, R19 ;  /* 0x0000001fff197819 */ /* 0x002fe20000011413 */
[----:B------:R-:W-:Y:S01]  /*d100*/  ULDC UR4, c[0x0][0x228] ;  /* 0x00008a0000047ab9 */ /* 0x000fe20000000800 */
[----:B------:R-:W-:-:S02]  /*d110*/  IADD3 R4, P6, R19, R3, RZ ;  /* 0x0000000313047210 */ /* 0x000fc40007fde0ff */
[----:B------:R-:W-:Y:S01]  /*d120*/  PRMT R23, R7, 0x7771, RZ ;  /* 0x0000777107177816 */ /* 0x000fe200000000ff */
[----:B------:R-:W-:Y:S02]  /*d130*/  VIADD R6, R102, 0x1a ;  /* 0x0000001a66067836 */ /* 0x000fe40000000000 */
[----:B------:R-:W-:Y:S01]  /*d140*/  IMAD.X R5, R25, 0x1, R0, P6 ;  /* 0x0000000119057824 */ /* 0x000fe200030e0600 */
[----:B--2---:R-:W-:Y:S01]  /*d150*/  PRMT R21, R7, 0x7772, RZ ;  /* 0x0000777207157816 */ /* 0x004fe200000000ff */
[----:B------:R-:W-:Y:S01]  /*d160*/  VIADD R17, R19, UR6 ;  /* 0x0000000613117c36 */ /* 0x000fe20008000000 */
[----:B------:R-:W-:Y:S01]  /*d170*/  ISETP.LT.AND P0, PT, R88, UR4, !P0 ;  /* 0x0000000458007c0c */ /* 0x000fe2000c701270 */
[----:B------:R0:W-:Y:S01]  /*d180*/  @P3 STG.E.U8 desc[UR32][R14.64], R23 ;  /* 0x000000170e003986 */ /* 0x0001e2000c101120 */
[----:B------:R-:W-:Y:S01]  /*d190*/  ISETP.LT.AND P3, PT, R89, UR5, !P2 ;  /* 0x0000000559007c0c */ /* 0x000fe2000d761270 */
[----:B------:R-:W-:Y:S01]  /*d1a0*/  VIADD R18, R102, 0x19 ;  /* 0x0000001966127836 */ /* 0x000fe20000000000 */
[----:B------:R-:W-:Y:S01]  /*d1b0*/  ISETP.GE.AND P4, PT, R6, UR9, PT ;  /* 0x0000000906007c0c */ /* 0x000fe2000bf86270 */
[----:B------:R1:W-:Y:S01]  /*d1c0*/  @P5 STG.E.U8 desc[UR32][R4.64], R21 ;  /* 0x0000001504005986 */ /* 0x0003e2000c101120 */
[----:B------:R-:W-:Y:S01]  /*d1d0*/  IADD3 R12, P5, R19, R2, RZ ;  /* 0x00000002130c7210 */ /* 0x000fe20007fbe0ff */
[----:B------:R-:W-:Y:S01]  /*d1e0*/  ULDC UR4, c[0x0][0x228] ;  /* 0x00008a0000047ab9 */ /* 0x000fe20000000800 */
[----:B------:R-:W-:Y:S01]  /*d1f0*/  SHF.R.S32.HI R27, RZ, 0x1f, R17 ;  /* 0x0000001fff1b7819 */ /* 0x000fe20000011411 */
[----:B------:R-:W-:Y:S01]  /*d200*/  ULDC UR5, c[0x0][0x228] ;  /* 0x00008a0000057ab9 */ /* 0x000fe20000000800 */
[----:B------:R-:W-:Y:S01]  /*d210*/  IADD3 R6, P6, R17, R3, RZ ;  /* 0x0000000311067210 */ /* 0x000fe20007fde0ff */
[----:B------:R-:W-:Y:S01]  /*d220*/  IMAD.X R13, R25, 0x1, R16, P5 ;  /* 0x00000001190d7824 */ /* 0x000fe200028e0610 */
[----:B------:R-:W-:-:S02]  /*d230*/  PRMT R19, R7, 0x7773, RZ ;  /* 0x0000777307137816 */ /* 0x000fc400000000ff */
[----:B------:R-:W-:Y:S01]  /*d240*/  ISETP.GE.AND P1, PT, R18, UR9, PT ;  /* 0x0000000912007c0c */ /* 0x000fe2000bf26270 */
[----:B------:R-:W-:Y:S01]  /*d250*/  IMAD.X R7, R27, 0x1, R0, P6 ;  /* 0x000000011b077824 */ /* 0x000fe200030e0600 */
[----:B0-----:R-:W-:Y:S01]  /*d260*/  PRMT R23, R8, 0x7770, RZ ;  /* 0x0000777008177816 */ /* 0x001fe200000000ff */
[----:B------:R-:W-:Y:S01]  /*d270*/  VIADD R15, R17, UR6 ;  /* 0x00000006110f7c36 */ /* 0x000fe20008000000 */
[----:B------:R0:W-:Y:S01]  /*d280*/  @P0 STG.E.U8 desc[UR32][R12.64], R19 ;  /* 0x000000130c000986 */ /* 0x0001e2000c101120 */
[----:B------:R-:W-:Y:S01]  /*d290*/  ISETP.LT.AND P2, PT, R88, UR4, !P2 ;  /* 0x0000000458007c0c */ /* 0x000fe2000d741270 */
[----:B------:R-:W-:Y:S01]  /*d2a0*/  VIADD R14, R102, 0x1b ;  /* 0x0000001b660e7836 */ /* 0x000fe20000000000 */
[----:B------:R-:W-:Y:S01]  /*d2b0*/  ISETP.LT.AND P0, PT, R89, UR5, !P1 ;  /* 0x0000000559007c0c */ /* 0x000fe2000cf01270 */
[----:B------:R2:W-:Y:S01]  /*d2c0*/  @P3 STG.E.U8 desc[UR32][R6.64], R23 ;  /* 0x0000001706003986 */ /* 0x0005e2000c101120 */
[----:B-1----:R-:W-:Y:S01]  /*d2d0*/  IADD3 R4, P3, R17, R2, RZ ;  /* 0x0000000211047210 */ /* 0x002fe20007f7e0ff */
[----:B------:R-:W-:Y:S01]  /*d2e0*/  ULDC UR4, c[0x0][0x228] ;  /* 0x00008a0000047ab9 */ /* 0x000fe20000000800 */
[----:B------:R-:W-:Y:S01]  /*d2f0*/  SHF.R.S32.HI R17, RZ, 0x1f, R15 ;  /* 0x0000001fff117819 */ /* 0x000fe2000001140f */
[----:B------:R-:W-:Y:S01]  /*d300*/  ULDC UR5, c[0x0][0x228] ;  /* 0x00008a0000057ab9 */ /* 0x000fe20000000800 */
[----:B0-----:R-:W-:Y:S01]  /*d310*/  IADD3 R12, P6, R15, R3, RZ ;  /* 0x000000030f0c7210 */ /* 0x001fe20007fde0ff */
[----:B------:R-:W-:Y:S01]  /*d320*/  IMAD.X R5, R27, 0x1, R16, P3 ;  /* 0x000000011b057824 */ /* 0x000fe200018e0610 */
[----:B------:R-:W-:-:S02]  /*d330*/  PRMT R21, R8, 0x7771, RZ ;  /* 0x0000777108157816 */ /* 0x000fc400000000ff */
[----:B------:R-:W-:Y:S01]  /*d340*/  PRMT R19, R8, 0x7772, RZ ;  /* 0x0000777208137816 */ /* 0x000fe200000000ff */
[----:B------:R-:W-:Y:S01]  /*d350*/  IMAD.X R13, R17, 0x1, R0, P6 ;  /* 0x00000001110d7824 */ /* 0x000fe200030e0600 */
[----:B------:R-:W-:Y:S01]  /*d360*/  ISETP.GE.AND P5, PT, R14, UR9, PT ;  /* 0x000000090e007c0c */ /* 0x000fe2000bfa6270 */
[----:B------:R0:W-:Y:S01]  /*d370*/  @P2 STG.E.U8 desc[UR32][R4.64], R21 ;  /* 0x0000001504002986 */ /* 0x0001e2000c101120 */
[----:B------:R-:W-:Y:S01]  /*d380*/  VIADD R14, R102, 0x1c ;  /* 0x0000001c660e7836 */ /* 0x000fe20000000000 */
[----:B------:R-:W-:Y:S01]  /*d390*/  ISETP.LT.AND P1, PT, R88, UR4, !P1 ;  /* 0x0000000458007c0c */ /* 0x000fe2000cf21270 */
[----:B------:R-:W-:Y:S01]  /*d3a0*/  ULDC UR4, c[0x0][0x228] ;  /* 0x00008a0000047ab9 */ /* 0x000fe20000000800 */
[----:B------:R1:W-:Y:S01]  /*d3b0*/  @P0 STG.E.U8 desc[UR32][R12.64], R19 ;  /* 0x000000130c000986 */ /* 0x0003e2000c101120 */
[C---:B--2---:R-:W-:Y:S01]  /*d3c0*/  IADD3 R6, P0, R15.reuse, R2, RZ ;  /* 0x000000020f067210 */ /* 0x044fe20007f1e0ff */
[----:B------:R-:W-:Y:S01]  /*d3d0*/  VIADD R15, R15, UR6 ;  /* 0x000000060f0f7c36 */ /* 0x000fe20008000000 */
[----:B------:R-:W-:Y:S01]  /*d3e0*/  ISETP.LT.AND P2, PT, R89, UR4, !P4 ;  /* 0x0000000459007c0c */ /* 0x000fe2000e741270 */
[----:B------:R-:W-:Y:S01]  /*d3f0*/  ULDC UR4, c[0x0][0x228] ;  /* 0x00008a0000047ab9 */ /* 0x000fe20000000800 */
[----:B------:R-:W-:Y:S01]  /*d400*/  ISETP.GE.AND P3, PT, R14, UR9, PT ;  /* 0x000000090e007c0c */ /* 0x000fe2000bf66270 */
[----:B------:R-:W-:Y:S01]  /*d410*/  VIADD R14, R102, 0x1d ;  /* 0x0000001d660e7836 */ /* 0x000fe20000000000 */
[----:B------:R-:W-:-:S02]  /*d420*/  SHF.R.S32.HI R23, RZ, 0x1f, R15 ;  /* 0x0000001fff177819 */ /* 0x000fc4000001140f */
[----:B0-----:R-:W-:Y:S01]  /*d430*/  IADD3 R4, P6, R15, R3, RZ ;  /* 0x000000030f047210 */ /* 0x001fe20007fde0ff */
[----:B------:R-:W-:Y:S01]  /*d440*/  IMAD.X R7, R17, 0x1, R16, P0 ;  /* 0x0000000111077824 */ /* 0x000fe200000e0610 */
[----:B------:R-:W-:Y:S02]  /*d450*/  PRMT R17, R8, 0x7773, RZ ;  /* 0x0000777308117816 */ /* 0x000fe400000000ff */
[----:B------:R-:W-:Y:S01]  /*d460*/  ISETP.GE.AND P0, PT, R14, UR9, PT ;  /* 0x000000090e007c0c */ /* 0x000fe2000bf06270 */
[----:B------:R-:W-:Y:S01]  /*d470*/  IMAD.X R5, R23, 0x1, R0, P6 ;  /* 0x0000000117057824 */ /* 0x000fe200030e0600 */
[----:B------:R-:W-:Y:S01]  /*d480*/  PRMT R21, R9, 0x7770, RZ ;  /* 0x0000777009157816 */ /* 0x000fe200000000ff */
[----:B------:R-:W-:Y:S01]  /*d490*/  VIADD R14, R15, UR6 ;  /* 0x000000060f0e7c36 */ /* 0x000fe20008000000 */
[----:B------:R-:W-:Y:S01]  /*d4a0*/  ISETP.LT.AND P4, PT, R88, UR4, !P4 ;  /* 0x0000000458007c0c */ /* 0x000fe2000e781270 */
[----:B------:R0:W-:Y:S01]  /*d4b0*/  @P1 STG.E.U8 desc[UR32][R6.64], R17 ;  /* 0x0000001106001986 */ /* 0x0001e2000c101120 */
[----:B------:R-:W-:Y:S01]  /*d4c0*/  ISETP.LT.AND P6, PT, R89, UR5, !P5 ;  /* 0x0000000559007c0c */ /* 0x000fe2000efc1270 */
[----:B------:R-:W-:Y:S01]  /*d4d0*/  ULDC UR4, c[0x0][0x228] ;  /* 0x00008a0000047ab9 */ /* 0x000fe20000000800 */
[----:B-1----:R-:W-:Y:S01]  /*d4e0*/  IADD3 R12, P1, R15, R2, RZ ;  /* 0x000000020f0c7210 */ /* 0x002fe20007f3e0ff */
[----:B------:R-:W-:Y:S01]  /*d4f0*/  @P2 STG.E.U8 desc[UR32][R4.64], R21 ;  /* 0x0000001504002986 */ /* 0x000fe2000c101120 */
[----:B------:R-:W-:-:S02]  /*d500*/  SHF.R.S32.HI R25, RZ, 0x1f, R14 ;  /* 0x0000001fff197819 */ /* 0x000fc4000001140e */
[----:B------:R-:W-:Y:S01]  /*d510*/  PRMT R19, R9, 0x7771, RZ ;  /* 0x0000777109137816 */ /* 0x000fe200000000ff */
[----:B------:R-:W-:Y:S01]  /*d520*/  IMAD.X R13, R23, 0x1, R16, P1 ;  /* 0x00000001170d7824 */ /* 0x000fe200008e0610 */
[----:B------:R-:W-:Y:S01]  /*d530*/  ULDC UR5, c[0x0][0x228] ;  /* 0x00008a0000057ab9 */ /* 0x000fe20000000800 */
[C---:B0-----:R-:W-:Y:S01]  /*d540*/  IADD3 R6, P2, R14.reuse, R3, RZ ;  /* 0x000000030e067210 */ /* 0x041fe20007f5e0ff */
[----:B------:R-:W-:Y:S01]  /*d550*/  VIADD R15, R14, UR6 ;  /* 0x000000060e0f7c36 */ /* 0x000fe20008000000 */
[----:B------:R-:W-:-:S03]  /*d560*/  PRMT R17, R9, 0x7772, RZ ;  /* 0x0000777209117816 */ /* 0x000fc600000000ff */
[----:B------:R-:W-:Y:S01]  /*d570*/  IMAD.X R7, R25, 0x1, R0, P2 ;  /* 0x0000000119077824 */ /* 0x000fe200010e0600 */
[----:B------:R0:W-:Y:S01]  /*d580*/  @P4 STG.E.U8 desc[UR32][R12.64], R19 ;  /* 0x000000130c004986 */ /* 0x0001e2000c101120 */
[----:B------:R-:W-:-:S03]  /*d590*/  SHF.R.S32.HI R23, RZ, 0x1f, R15 ;  /* 0x0000001fff177819 */ /* 0x000fc6000001140f */
[----:B------:R1:W-:Y:S01]  /*d5a0*/  @P6 STG.E.U8 desc[UR32][R6.64], R17 ;  /* 0x0000001106006986 */ /* 0x0003e2000c101120 */
[----:B------:R-:W-:Y:S01]  /*d5b0*/  ISETP.LT.AND P2, PT, R88, UR4, !P5 ;  /* 0x0000000458007c0c */ /* 0x000fe2000ef41270 */
[----:B------:R-:W-:Y:S01]  /*d5c0*/  VIADD R8, R102, 0x1e ;  /* 0x0000001e66087836 */ /* 0x000fe20000000000 */
[----:B------:R-:W-:Y:S01]  /*d5d0*/  ISETP.LT.AND P5, PT, R89, UR5, !P3 ;  /* 0x0000000559007c0c */ /* 0x000fe2000dfa1270 */
[----:B------:R-:W-:Y:S01]  /*d5e0*/  ULDC UR4, c[0x0][0x228] ;  /* 0x00008a0000047ab9 */ /* 0x000fe20000000800 */
[----:B------:R-:W-:Y:S01]  /*d5f0*/  ISETP.LT.AND P3, PT, R88, UR7, !P3 ;  /* 0x0000000758007c0c */ /* 0x000fe2000df61270 */
[----:B------:R-:W-:Y:S01]  /*d600*/  ULDC UR5, c[0x0][0x228] ;  /* 0x00008a0000057ab9 */ /* 0x000fe20000000800 */
[----:B0-----:R-:W-:Y:S01]  /*d610*/  IADD3 R12, P6, R15, R3, RZ ;  /* 0x000000030f0c7210 */ /* 0x001fe20007fde0ff */
[----:B------:R-:W-:Y:S01]  /*d620*/  ULDC UR7, c[0x0][0x228] ;  /* 0x00008a0000077ab9 */ /* 0x000fe20000000800 */
[----:B------:R-:W-:-:S03]  /*d630*/  IADD3 R4, P4, R14, R2, RZ ;  /* 0x000000020e047210 */ /* 0x000fc60007f9e0ff */
[----:B------:R-:W-:Y:S01]  /*d640*/  IMAD.X R13, R23, 0x1, R0, P6 ;  /* 0x00000001170d7824 */ /* 0x000fe200030e0600 */
[----:B-1----:R-:W-:Y:S01]  /*d650*/  IADD3 R6, P6, R15, R2, RZ ;  /* 0x000000020f067210 */ /* 0x002fe20007fde0ff */
[--C-:B------:R-:W-:Y:S01]  /*d660*/  IMAD.X R5, R25, 0x1, R16.reuse, P4 ;  /* 0x0000000119057824 */ /* 0x100fe200020e0610 */
[----:B------:R-:W-:Y:S01]  /*d670*/  PRMT R21, R9, 0x7773, RZ ;  /* 0x0000777309157816 */ /* 0x000fe200000000ff */
[----:B------:R-:W-:Y:S01]  /*d680*/  VIADD R15, R15, UR6 ;  /* 0x000000060f0f7c36 */ /* 0x000fe20008000000 */
[----:B------:R-:W-:Y:S01]  /*d690*/  PRMT R19, R10, 0x7770, RZ ;  /* 0x000077700a137816 */ /* 0x000fe200000000ff */
[----:B------:R-:W-:Y:S01]  /*d6a0*/  IMAD.X R7, R23, 0x1, R16, P6 ;  /* 0x0000000117077824 */ /* 0x000fe200030e0610 */
[----:B------:R-:W-:Y:S01]  /*d6b0*/  ISETP.GE.AND P1, PT, R8, UR9, PT ;  /* 0x0000000908007c0c */ /* 0x000fe2000bf26270 */
[----:B------:R-:W-:Y:S01]  /*d6c0*/  VIADD R8, R102, 0x1f ;  /* 0x0000001f66087836 */ /* 0x000fe20000000000 */
[----:B------:R-:W-:Y:S01]  /*d6d0*/  PRMT R17, R10, 0x7771, RZ ;  /* 0x000077710a117816 */ /* 0x000fe200000000ff */
[----:B------:R0:W-:Y:S01]  /*d6e0*/  @P2 STG.E.U8 desc[UR32][R4.64], R21 ;  /* 0x0000001504002986 */ /* 0x0001e2000c101120 */
[----:B------:R-:W-:Y:S01]  /*d6f0*/  VIADD R14, R15, UR6 ;  /* 0x000000060f0e7c36 */ /* 0x000fe20008000000 */
[----:B------:R-:W-:-:S02]  /*d700*/  SHF.R.S32.HI R23, RZ, 0x1f, R15 ;  /* 0x0000001fff177819 */ /* 0x000fc4000001140f */
[----:B------:R1:W-:Y:S01]  /*d710*/  @P5 STG.E.U8 desc[UR32][R12.64], R19 ;  /* 0x000000130c005986 */ /* 0x0003e2000c101120 */
[----:B------:R-:W-:-:S03]  /*d720*/  ISETP.GE.AND P4, PT, R8, UR9, PT ;  /* 0x0000000908007c0c */ /* 0x000fc6000bf86270 */
[----:B------:R2:W-:Y:S01]  /*d730*/  @P3 STG.E.U8 desc[UR32][R6.64], R17 ;  /* 0x0000001106003986 */ /* 0x0005e2000c101120 */
[C---:B------:R-:W-:Y:S02]  /*d740*/  IADD3 R8, P2, R15.reuse, R3, RZ ;  /* 0x000000030f087210 */ /* 0x040fe40007f5e0ff */
[----:B0-----:R-:W-:-:S03]  /*d750*/  IADD3 R4, P3, R15, R2, RZ ;  /* 0x000000020f047210 */ /* 0x001fc60007f7e0ff */
[C---:B------:R-:W-:Y:S01]  /*d760*/  IMAD.X R9, R23.reuse, 0x1, R0, P2 ;  /* 0x0000000117097824 */ /* 0x040fe200010e0600 */
[----:B-1----:R-:W-:Y:S01]  /*d770*/  SHF.R.S32.HI R13, RZ, 0x1f, R14 ;  /* 0x0000001fff0d7819 */ /* 0x002fe2000001140e */
[----:B------:R-:W-:Y:S02]  /*d780*/  IMAD.X R5, R23, 0x1, R16, P3 ;  /* 0x0000000117057824 */ /* 0x000fe400018e0610 */
[C---:B--2---:R-:W-:Y:S01]  /*d790*/  VIADD R17, R14.reuse, UR6 ;  /* 0x000000060e117c36 */ /* 0x044fe20008000000 */
[CC--:B------:R-:W-:Y:S02]  /*d7a0*/  IADD3 R6, P5, R14.reuse, R3.reuse, RZ ;  /* 0x000000030e067210 */ /* 0x0c0fe40007fbe0ff */
[-C--:B------:R-:W-:Y:S02]  /*d7b0*/  IADD3 R12, P3, R14, R2.reuse, RZ ;  /* 0x000000020e0c7210 */ /* 0x080fe40007f7e0ff */
[----:B------:R-:W-:Y:S02]  /*d7c0*/  SHF.R.S32.HI R19, RZ, 0x1f, R17 ;  /* 0x0000001fff137819 */ /* 0x000fe40000011411 */
[----:B------:R-:W-:Y:S01]  /*d7d0*/  IADD3 R14, P2, R17, R3, RZ ;  /* 0x00000003110e7210 */ /* 0x000fe20007f5e0ff */
[--C-:B------:R-:W-:Y:S01]  /*d7e0*/  IMAD.X R7, R13, 0x1, R0.reuse, P5 ;  /* 0x000000010d077824 */ /* 0x100fe200028e0600 */
[C---:B------:R-:W-:Y:S01]  /*d7f0*/  ISETP.LT.AND P6, PT, R89.reuse, UR4, !P0 ;  /* 0x0000000459007c0c */ /* 0x040fe2000c7c1270 */
[----:B------:R-:W-:Y:S01]  /*d800*/  ULDC UR4, c[0x0][0x228] ;  /* 0x00008a0000047ab9 */ /* 0x000fe20000000800 */
[----:B------:R-:W-:Y:S01]  /*d810*/  ISETP.LT.AND P5, PT, R89, UR5, !P1 ;  /* 0x0000000559007c0c */ /* 0x000fe2000cfa1270 */
[----:B------:R-:W-:Y:S01]  /*d820*/  ULDC UR5, c[0x0][0x228] ;  /* 0x00008a0000057ab9 */ /* 0x000fe20000000800 */
[C---:B------:R-:W-:Y:S01]  /*d830*/  ISETP.LT.AND P0, PT, R88.reuse, UR4, !P0 ;  /* 0x0000000458007c0c */ /* 0x040fe2000c701270 */
[----:B------:R-:W-:Y:S01]  /*d840*/  IMAD.X R15, R19, 0x1, R0, P2 ;  /* 0x00000001130f7824 */ /* 0x000fe200010e0600 */
[----:B------:R-:W-:Y:S01]  /*d850*/  IADD3 R2, P2, R17, R2, RZ ;  /* 0x0000000211027210 */ /* 0x000fe20007f5e0ff */
[----:B------:R-:W-:Y:S01]  /*d860*/  IMAD.X R13, R13, 0x1, R16, P3 ;  /* 0x000000010d0d7824 */ /* 0x000fe200018e0610 */
[----:B------:R-:W-:Y:S01]  /*d870*/  ULDC UR4, c[0x0][0x228] ;  /* 0x00008a0000047ab9 */ /* 0x000fe20000000800 */
[----:B------:R-:W-:-:S02]  /*d880*/  ISETP.LT.AND P1, PT, R88, UR5, !P1 ;  /* 0x0000000558007c0c */ /* 0x000fc4000cf21270 */
[----:B------:R-:W-:Y:S02]  /*d890*/  ISETP.LT.AND P3, PT, R89, UR7, !P4 ;  /* 0x0000000759007c0c */ /* 0x000fe4000e761270 */
[----:B------:R-:W-:Y:S01]  /*d8a0*/  ISETP.LT.AND P4, PT, R88, UR4, !P4 ;  /* 0x0000000458007c0c */ /* 0x000fe2000e781270 */
[----:B------:R-:W-:Y:S01]  /*d8b0*/  IMAD.X R3, R19, 0x1, R16, P2 ;  /* 0x0000000113037824 */ /* 0x000fe200010e0610 */
[C---:B------:R-:W-:Y:S02]  /*d8c0*/  PRMT R25, R10.reuse, 0x7772, RZ ;  /* 0x000077720a197816 */ /* 0x040fe400000000ff */
[----:B------:R-:W-:Y:S02]  /*d8d0*/  PRMT R23, R10, 0x7773, RZ ;  /* 0x000077730a177816 */ /* 0x000fe400000000ff */
[C---:B------:R-:W-:Y:S02]  /*d8e0*/  PRMT R17, R11.reuse, 0x7773, RZ ;  /* 0x000077730b117816 */ /* 0x040fe400000000ff */
[----:B------:R-:W-:-:S02]  /*d8f0*/  PRMT R19, R11, 0x7772, RZ ;  /* 0x000077720b137816 */ /* 0x000fc400000000ff */
[C---:B------:R-:W-:Y:S02]  /*d900*/  PRMT R21, R11.reuse, 0x7771, RZ ;  /* 0x000077710b157816 */ /* 0x040fe400000000ff */
[----:B------:R-:W-:Y:S01]  /*d910*/  PRMT R11, R11, 0x7770, RZ ;  /* 0x000077700b0b7816 */ /* 0x000fe200000000ff */
[----:B------:R0:W-:Y:S04]  /*d920*/  @P6 STG.E.U8 desc[UR32][R8.64], R25 ;  /* 0x0000001908006986 */ /* 0x0001e8000c101120 */
[----:B------:R0:W-:Y:S04]  /*d930*/  @P0 STG.E.U8 desc[UR32][R4.64], R23 ;  /* 0x0000001704000986 */ /* 0x0001e8000c101120 */
[----:B------:R0:W-:Y:S04]  /*d940*/  @P5 STG.E.U8 desc[UR32][R6.64], R11 ;  /* 0x0000000b06005986 */ /* 0x0001e8000c101120 */
[----:B------:R0:W-:Y:S04]  /*d950*/  @P1 STG.E.U8 desc[UR32][R12.64], R21 ;  /* 0x000000150c001986 */ /* 0x0001e8000c101120 */
[----:B------:R0:W-:Y:S01]  /*d960*/  @P3 STG.E.U8 desc[UR32][R14.64], R19 ;  /* 0x000000130e003986 */ /* 0x0001e2000c101120 */
[----:B------:R-:W-:Y:S05]  /*d970*/  @!P4 EXIT ;  /* 0x000000000000c94d */ /* 0x000fea0003800000 */
[----:B------:R-:W-:Y:S01]  /*d980*/  STG.E.U8 desc[UR32][R2.64], R17 ;  /* 0x0000001102007986 */ /* 0x000fe2000c101120 */
[----:B------:R-:W-:Y:S05]  /*d990*/  EXIT ;  /* 0x000000000000794d */ /* 0x000fea0003800000 */
.L_x_3:
[----:B------:R-:W-:-:S00]  /*d9a0*/  BRA `(.L_x_3) ;  /* 0xfffffffc00fc7947 */ /* 0x000fc0000383ffff */
[----:B------:R-:W-:-:S00]  /*d9b0*/  NOP ;  /* 0x0000000000007918 */ /* 0x000fc00000000000 */
        /* <DEDUP_REMOVED lines=12> */
.L_x_4:


//--------------------- .nv.shared.matmul_kernel  --------------------------
	.section	.nv.shared.matmul_kernel,"aw",@nobits
	.sectionflags	@""
	.align	16
	.zero		1024


//--------------------- .nv.shared.reserved.0     --------------------------
	.section	.nv.shared.reserved.0,"aw",@nobits
	.weak		__nv_reservedSMEM_offset_0_alias
	.size		__nv_reservedSMEM_offset_0_alias, 0, 0
	.other		__nv_reservedSMEM_offset_0_alias,@"STO_CUDA_RESERVED_SHARED STV_DEFAULT"
__nv_reservedSMEM_offset_0_alias:
	.zero		0


//--------------------- .nv.constant0.matmul_kernel --------------------------
	.section	.nv.constant0.matmul_kernel,"a",@progbits
	.sectionflags	@""
	.align	4
.nv.constant0.matmul_kernel:
	.zero		608


//--------------------- SYMBOLS --------------------------

	.type		.nv.reservedSmem.offset0,@object
	.size		.nv.reservedSmem.offset0,0x4
